//
// Generated by NVIDIA NVVM Compiler
//
// Compiler Build ID: CL-36424714
// Cuda compilation tools, release 13.0, V13.0.88
// Based on NVVM 20.0.0
//

.version 9.0
.target sm_100
.address_size 64

	// .globl	_Z12trace_kernelIiEvPKT_PS0_mmm
.extern .shared .align 16 .b8 smem_buffer[];
.extern .shared .align 16 .b8 smem[];

.visible .entry _Z12trace_kernelIiEvPKT_PS0_mmm(
	.param .u64 .ptr .align 1 _Z12trace_kernelIiEvPKT_PS0_mmm_param_0,
	.param .u64 .ptr .align 1 _Z12trace_kernelIiEvPKT_PS0_mmm_param_1,
	.param .u64 _Z12trace_kernelIiEvPKT_PS0_mmm_param_2,
	.param .u64 _Z12trace_kernelIiEvPKT_PS0_mmm_param_3,
	.param .u64 _Z12trace_kernelIiEvPKT_PS0_mmm_param_4
)
{
	.reg .pred 	%p<17>;
	.reg .b32 	%r<53>;
	.reg .b64 	%rd<16>;

	ld.param.u64 	%rd7, [_Z12trace_kernelIiEvPKT_PS0_mmm_param_0];
	ld.param.u64 	%rd8, [_Z12trace_kernelIiEvPKT_PS0_mmm_param_1];
	ld.param.u64 	%rd9, [_Z12trace_kernelIiEvPKT_PS0_mmm_param_2];
	mov.u32 	%r10, %tid.x;
	mov.u32 	%r11, %ctaid.x;
	mov.u32 	%r1, %ntid.x;
	mul.lo.s32 	%r12, %r11, %r1;
	cvt.u64.u32 	%rd10, %r12;
	cvt.u64.u32 	%rd1, %r10;
	add.s64 	%rd15, %rd10, %rd1;
	setp.ge.u64 	%p1, %rd15, %rd9;
	mov.b32 	%r51, 0;
	@%p1 bra 	$L__BB0_3;
	mov.u32 	%r14, %nctaid.x;
	mul.lo.s32 	%r15, %r1, %r14;
	cvt.u64.u32 	%rd3, %r15;
	cvta.to.global.u64 	%rd4, %rd7;
	mov.b32 	%r51, 0;
$L__BB0_2:
	shl.b64 	%rd11, %rd15, 2;
	add.s64 	%rd12, %rd4, %rd11;
	ld.global.nc.u32 	%r16, [%rd12];
	add.s32 	%r51, %r16, %r51;
	add.s64 	%rd15, %rd15, %rd3;
	setp.lt.u64 	%p2, %rd15, %rd9;
	@%p2 bra 	$L__BB0_2;
$L__BB0_3:
	shfl.sync.down.b32	%r17|%p3, %r51, 16, 31, -1;
	add.s32 	%r18, %r17, %r51;
	shfl.sync.down.b32	%r19|%p4, %r18, 8, 31, -1;
	add.s32 	%r20, %r19, %r18;
	shfl.sync.down.b32	%r21|%p5, %r20, 4, 31, -1;
	add.s32 	%r22, %r21, %r20;
	shfl.sync.down.b32	%r23|%p6, %r22, 2, 31, -1;
	add.s32 	%r24, %r23, %r22;
	shfl.sync.down.b32	%r25|%p7, %r24, 1, 31, -1;
	add.s32 	%r5, %r25, %r24;
	and.b64  	%rd13, %rd1, 31;
	setp.ne.s64 	%p8, %rd13, 0;
	@%p8 bra 	$L__BB0_5;
	cvt.u32.u64 	%r26, %rd1;
	shr.u32 	%r27, %r26, 3;
	mov.u32 	%r28, smem_buffer;
	add.s32 	%r29, %r28, %r27;
	st.shared.u32 	[%r29], %r5;
$L__BB0_5:
	cvt.u32.u64 	%r30, %rd1;
	bar.sync 	0;
	setp.gt.u32 	%p9, %r30, 31;
	@%p9 bra 	$L__BB0_10;
	add.s32 	%r33, %r1, 31;
	shr.u32 	%r34, %r33, 5;
	setp.ge.u32 	%p10, %r30, %r34;
	mov.b32 	%r52, 0;
	@%p10 bra 	$L__BB0_8;
	shl.b32 	%r36, %r30, 2;
	mov.u32 	%r37, smem_buffer;
	add.s32 	%r38, %r37, %r36;
	ld.shared.u32 	%r52, [%r38];
$L__BB0_8:
	shfl.sync.down.b32	%r40|%p11, %r52, 16, 31, -1;
	add.s32 	%r41, %r40, %r52;
	shfl.sync.down.b32	%r42|%p12, %r41, 8, 31, -1;
	add.s32 	%r43, %r42, %r41;
	shfl.sync.down.b32	%r44|%p13, %r43, 4, 31, -1;
	add.s32 	%r45, %r44, %r43;
	shfl.sync.down.b32	%r46|%p14, %r45, 2, 31, -1;
	add.s32 	%r47, %r46, %r45;
	shfl.sync.down.b32	%r48|%p15, %r47, 1, 31, -1;
	add.s32 	%r8, %r48, %r47;
	setp.ne.s32 	%p16, %r30, 0;
	@%p16 bra 	$L__BB0_10;
	cvta.to.global.u64 	%rd14, %rd8;
	atom.global.add.u32 	%r49, [%rd14], %r8;
$L__BB0_10:
	ret;

}
	// .globl	_Z12trace_kernelIfEvPKT_PS0_mmm
.visible .entry _Z12trace_kernelIfEvPKT_PS0_mmm(
	.param .u64 .ptr .align 1 _Z12trace_kernelIfEvPKT_PS0_mmm_param_0,
	.param .u64 .ptr .align 1 _Z12trace_kernelIfEvPKT_PS0_mmm_param_1,
	.param .u64 _Z12trace_kernelIfEvPKT_PS0_mmm_param_2,
	.param .u64 _Z12trace_kernelIfEvPKT_PS0_mmm_param_3,
	.param .u64 _Z12trace_kernelIfEvPKT_PS0_mmm_param_4
)
{
	.reg .pred 	%p<17>;
	.reg .b32 	%r<40>;
	.reg .b32 	%f<34>;
	.reg .b64 	%rd<16>;

	ld.param.u64 	%rd7, [_Z12trace_kernelIfEvPKT_PS0_mmm_param_0];
	ld.param.u64 	%rd8, [_Z12trace_kernelIfEvPKT_PS0_mmm_param_1];
	ld.param.u64 	%rd9, [_Z12trace_kernelIfEvPKT_PS0_mmm_param_2];
	mov.u32 	%r2, %tid.x;
	mov.u32 	%r3, %ctaid.x;
	mov.u32 	%r1, %ntid.x;
	mul.lo.s32 	%r4, %r3, %r1;
	cvt.u64.u32 	%rd10, %r4;
	cvt.u64.u32 	%rd1, %r2;
	add.s64 	%rd15, %rd10, %rd1;
	setp.ge.u64 	%p1, %rd15, %rd9;
	mov.f32 	%f32, 0f00000000;
	@%p1 bra 	$L__BB1_3;
	mov.u32 	%r5, %nctaid.x;
	mul.lo.s32 	%r6, %r1, %r5;
	cvt.u64.u32 	%rd3, %r6;
	cvta.to.global.u64 	%rd4, %rd7;
	mov.f32 	%f32, 0f00000000;
$L__BB1_2:
	shl.b64 	%rd11, %rd15, 2;
	add.s64 	%rd12, %rd4, %rd11;
	ld.global.nc.f32 	%f10, [%rd12];
	add.f32 	%f32, %f32, %f10;
	add.s64 	%rd15, %rd15, %rd3;
	setp.lt.u64 	%p2, %rd15, %rd9;
	@%p2 bra 	$L__BB1_2;
$L__BB1_3:
	mov.b32 	%r7, %f32;
	shfl.sync.down.b32	%r8|%p3, %r7, 16, 31, -1;
	mov.b32 	%f11, %r8;
	add.f32 	%f12, %f32, %f11;
	mov.b32 	%r9, %f12;
	shfl.sync.down.b32	%r10|%p4, %r9, 8, 31, -1;
	mov.b32 	%f13, %r10;
	add.f32 	%f14, %f12, %f13;
	mov.b32 	%r11, %f14;
	shfl.sync.down.b32	%r12|%p5, %r11, 4, 31, -1;
	mov.b32 	%f15, %r12;
	add.f32 	%f16, %f14, %f15;
	mov.b32 	%r13, %f16;
	shfl.sync.down.b32	%r14|%p6, %r13, 2, 31, -1;
	mov.b32 	%f17, %r14;
	add.f32 	%f18, %f16, %f17;
	mov.b32 	%r15, %f18;
	shfl.sync.down.b32	%r16|%p7, %r15, 1, 31, -1;
	mov.b32 	%f19, %r16;
	add.f32 	%f4, %f18, %f19;
	and.b64  	%rd13, %rd1, 31;
	setp.ne.s64 	%p8, %rd13, 0;
	@%p8 bra 	$L__BB1_5;
	cvt.u32.u64 	%r17, %rd1;
	shr.u32 	%r18, %r17, 3;
	mov.u32 	%r19, smem_buffer;
	add.s32 	%r20, %r19, %r18;
	st.shared.f32 	[%r20], %f4;
$L__BB1_5:
	cvt.u32.u64 	%r21, %rd1;
	bar.sync 	0;
	setp.gt.u32 	%p9, %r21, 31;
	@%p9 bra 	$L__BB1_10;
	add.s32 	%r23, %r1, 31;
	shr.u32 	%r24, %r23, 5;
	setp.ge.u32 	%p10, %r21, %r24;
	mov.f32 	%f33, 0f00000000;
	@%p10 bra 	$L__BB1_8;
	shl.b32 	%r26, %r21, 2;
	mov.u32 	%r27, smem_buffer;
	add.s32 	%r28, %r27, %r26;
	ld.shared.f32 	%f33, [%r28];
$L__BB1_8:
	mov.b32 	%r30, %f33;
	shfl.sync.down.b32	%r31|%p11, %r30, 16, 31, -1;
	mov.b32 	%f21, %r31;
	add.f32 	%f22, %f33, %f21;
	mov.b32 	%r32, %f22;
	shfl.sync.down.b32	%r33|%p12, %r32, 8, 31, -1;
	mov.b32 	%f23, %r33;
	add.f32 	%f24, %f22, %f23;
	mov.b32 	%r34, %f24;
	shfl.sync.down.b32	%r35|%p13, %r34, 4, 31, -1;
	mov.b32 	%f25, %r35;
	add.f32 	%f26, %f24, %f25;
	mov.b32 	%r36, %f26;
	shfl.sync.down.b32	%r37|%p14, %r36, 2, 31, -1;
	mov.b32 	%f27, %r37;
	add.f32 	%f28, %f26, %f27;
	mov.b32 	%r38, %f28;
	shfl.sync.down.b32	%r39|%p15, %r38, 1, 31, -1;
	mov.b32 	%f29, %r39;
	add.f32 	%f7, %f28, %f29;
	setp.ne.s32 	%p16, %r21, 0;
	@%p16 bra 	$L__BB1_10;
	cvta.to.global.u64 	%rd14, %rd8;
	atom.global.add.f32 	%f30, [%rd14], %f7;
$L__BB1_10:
	ret;

}
	// .globl	_Z22flash_attention_kernelIfEvPKT_S2_S2_PS0_iiiiiibf
.visible .entry _Z22flash_attention_kernelIfEvPKT_S2_S2_PS0_iiiiiibf(
	.param .u64 .ptr .align 1 _Z22flash_attention_kernelIfEvPKT_S2_S2_PS0_iiiiiibf_param_0,
	.param .u64 .ptr .align 1 _Z22flash_attention_kernelIfEvPKT_S2_S2_PS0_iiiiiibf_param_1,
	.param .u64 .ptr .align 1 _Z22flash_attention_kernelIfEvPKT_S2_S2_PS0_iiiiiibf_param_2,
	.param .u64 .ptr .align 1 _Z22flash_attention_kernelIfEvPKT_S2_S2_PS0_iiiiiibf_param_3,
	.param .u32 _Z22flash_attention_kernelIfEvPKT_S2_S2_PS0_iiiiiibf_param_4,
	.param .u32 _Z22flash_attention_kernelIfEvPKT_S2_S2_PS0_iiiiiibf_param_5,
	.param .u32 _Z22flash_attention_kernelIfEvPKT_S2_S2_PS0_iiiiiibf_param_6,
	.param .u32 _Z22flash_attention_kernelIfEvPKT_S2_S2_PS0_iiiiiibf_param_7,
	.param .u32 _Z22flash_attention_kernelIfEvPKT_S2_S2_PS0_iiiiiibf_param_8,
	.param .u32 _Z22flash_attention_kernelIfEvPKT_S2_S2_PS0_iiiiiibf_param_9,
	.param .u8 _Z22flash_attention_kernelIfEvPKT_S2_S2_PS0_iiiiiibf_param_10,
	.param .f32 _Z22flash_attention_kernelIfEvPKT_S2_S2_PS0_iiiiiibf_param_11
)
{
	.local .align 16 .b8 	__local_depot2[1024];
	.reg .b64 	%SP;
	.reg .b64 	%SPL;
	.reg .pred 	%p<96>;
	.reg .b16 	%rs<2>;
	.reg .b32 	%r<296>;
	.reg .b32 	%f<174>;
	.reg .b64 	%rd<121>;
	.reg .b64 	%fd<366>;

	mov.u64 	%SPL, __local_depot2;
	ld.param.u64 	%rd39, [_Z22flash_attention_kernelIfEvPKT_S2_S2_PS0_iiiiiibf_param_0];
	ld.param.u64 	%rd40, [_Z22flash_attention_kernelIfEvPKT_S2_S2_PS0_iiiiiibf_param_1];
	ld.param.u64 	%rd41, [_Z22flash_attention_kernelIfEvPKT_S2_S2_PS0_iiiiiibf_param_2];
	ld.param.u64 	%rd42, [_Z22flash_attention_kernelIfEvPKT_S2_S2_PS0_iiiiiibf_param_3];
	ld.param.u32 	%r107, [_Z22flash_attention_kernelIfEvPKT_S2_S2_PS0_iiiiiibf_param_5];
	ld.param.u32 	%r104, [_Z22flash_attention_kernelIfEvPKT_S2_S2_PS0_iiiiiibf_param_6];
	ld.param.u32 	%r108, [_Z22flash_attention_kernelIfEvPKT_S2_S2_PS0_iiiiiibf_param_7];
	ld.param.u32 	%r105, [_Z22flash_attention_kernelIfEvPKT_S2_S2_PS0_iiiiiibf_param_8];
	ld.param.u32 	%r106, [_Z22flash_attention_kernelIfEvPKT_S2_S2_PS0_iiiiiibf_param_9];
	ld.param.s8 	%rs1, [_Z22flash_attention_kernelIfEvPKT_S2_S2_PS0_iiiiiibf_param_10];
	ld.param.f32 	%f19, [_Z22flash_attention_kernelIfEvPKT_S2_S2_PS0_iiiiiibf_param_11];
	cvta.to.global.u64 	%rd1, %rd42;
	add.u64 	%rd2, %SPL, 0;
	add.u64 	%rd3, %SPL, 512;
	mov.u32 	%r1, %tid.x;
	mov.u32 	%r109, %ctaid.z;
	mov.u32 	%r110, %ctaid.y;
	mov.u32 	%r111, %ctaid.x;
	div.s32 	%r112, %r108, %r105;
	div.s32 	%r2, %r110, %r112;
	cvt.s64.s32 	%rd4, %r108;
	cvt.s64.s32 	%rd45, %r107;
	cvt.s64.s32 	%rd5, %r106;
	mul.wide.s32 	%rd6, %r106, %r108;
	cvt.u64.u32 	%rd7, %r109;
	mul.lo.s64 	%rd8, %rd45, %rd7;
	cvt.u64.u32 	%rd9, %r110;
	mad.lo.s64 	%rd46, %rd8, %rd4, %rd9;
	mul.lo.s64 	%rd10, %rd46, %rd5;
	shl.b32 	%r3, %r106, 8;
	mov.f32 	%f20, 0f00000000;
	st.local.v4.f32 	[%rd2], {%f20, %f20, %f20, %f20};
	st.local.v4.f32 	[%rd2+16], {%f20, %f20, %f20, %f20};
	add.s64 	%rd117, %rd2, 32;
	st.local.v4.f32 	[%rd2+32], {%f20, %f20, %f20, %f20};
	st.local.v4.f32 	[%rd2+48], {%f20, %f20, %f20, %f20};
	st.local.v4.f32 	[%rd2+64], {%f20, %f20, %f20, %f20};
	st.local.v4.f32 	[%rd2+80], {%f20, %f20, %f20, %f20};
	st.local.v4.f32 	[%rd2+96], {%f20, %f20, %f20, %f20};
	st.local.v4.f32 	[%rd2+112], {%f20, %f20, %f20, %f20};
	st.local.v4.f32 	[%rd2+128], {%f20, %f20, %f20, %f20};
	st.local.v4.f32 	[%rd2+144], {%f20, %f20, %f20, %f20};
	st.local.v4.f32 	[%rd2+160], {%f20, %f20, %f20, %f20};
	st.local.v4.f32 	[%rd2+176], {%f20, %f20, %f20, %f20};
	st.local.v4.f32 	[%rd2+192], {%f20, %f20, %f20, %f20};
	st.local.v4.f32 	[%rd2+208], {%f20, %f20, %f20, %f20};
	st.local.v4.f32 	[%rd2+224], {%f20, %f20, %f20, %f20};
	st.local.v4.f32 	[%rd2+240], {%f20, %f20, %f20, %f20};
	st.local.v4.f32 	[%rd2+256], {%f20, %f20, %f20, %f20};
	st.local.v4.f32 	[%rd2+272], {%f20, %f20, %f20, %f20};
	st.local.v4.f32 	[%rd2+288], {%f20, %f20, %f20, %f20};
	st.local.v4.f32 	[%rd2+304], {%f20, %f20, %f20, %f20};
	st.local.v4.f32 	[%rd2+320], {%f20, %f20, %f20, %f20};
	st.local.v4.f32 	[%rd2+336], {%f20, %f20, %f20, %f20};
	st.local.v4.f32 	[%rd2+352], {%f20, %f20, %f20, %f20};
	st.local.v4.f32 	[%rd2+368], {%f20, %f20, %f20, %f20};
	st.local.v4.f32 	[%rd2+384], {%f20, %f20, %f20, %f20};
	st.local.v4.f32 	[%rd2+400], {%f20, %f20, %f20, %f20};
	st.local.v4.f32 	[%rd2+416], {%f20, %f20, %f20, %f20};
	st.local.v4.f32 	[%rd2+432], {%f20, %f20, %f20, %f20};
	st.local.v4.f32 	[%rd2+448], {%f20, %f20, %f20, %f20};
	st.local.v4.f32 	[%rd2+464], {%f20, %f20, %f20, %f20};
	st.local.v4.f32 	[%rd2+480], {%f20, %f20, %f20, %f20};
	st.local.v4.f32 	[%rd2+496], {%f20, %f20, %f20, %f20};
	shl.b32 	%r4, %r111, 6;
	add.s32 	%r113, %r4, 64;
	min.s32 	%r114, %r113, %r107;
	sub.s32 	%r5, %r114, %r4;
	shl.b32 	%r6, %r106, 6;
	setp.ge.s32 	%p2, %r1, %r6;
	@%p2 bra 	$L__BB2_5;
	mov.u32 	%r7, %ntid.x;
	cvta.to.global.u64 	%rd12, %rd39;
	mov.u32 	%r274, %r1;
$L__BB2_2:
	div.s32 	%r9, %r274, %r106;
	mul.lo.s32 	%r115, %r9, %r106;
	sub.s32 	%r10, %r274, %r115;
	setp.ge.s32 	%p3, %r9, %r5;
	mov.f32 	%f165, 0f00000000;
	@%p3 bra 	$L__BB2_4;
	add.s32 	%r116, %r4, %r9;
	cvt.s64.s32 	%rd47, %r116;
	cvt.s64.s32 	%rd48, %r10;
	add.s64 	%rd49, %rd10, %rd48;
	mad.lo.s64 	%rd50, %rd6, %rd47, %rd49;
	shl.b64 	%rd51, %rd50, 2;
	add.s64 	%rd52, %rd12, %rd51;
	ld.global.nc.f32 	%f165, [%rd52];
$L__BB2_4:
	mad.lo.s32 	%r117, %r9, %r106, %r10;
	shl.b32 	%r118, %r117, 2;
	mov.u32 	%r119, smem;
	add.s32 	%r120, %r119, %r118;
	st.shared.f32 	[%r120], %f165;
	add.s32 	%r274, %r274, %r7;
	setp.lt.s32 	%p4, %r274, %r6;
	@%p4 bra 	$L__BB2_2;
$L__BB2_5:
	bar.sync 	0;
	setp.lt.s32 	%p5, %r104, 1;
	mov.f64 	%fd330, 0d0000000000000000;
	@%p5 bra 	$L__BB2_105;
	mov.u32 	%r122, smem;
	add.s32 	%r12, %r122, %r3;
	add.s32 	%r13, %r12, %r3;
	add.s32 	%r123, %r104, 63;
	shr.u32 	%r14, %r123, 6;
	mov.u32 	%r15, %ntid.x;
	setp.lt.u32 	%p6, %r1, 64;
	setp.lt.s32 	%p7, %r1, %r5;
	and.pred  	%p1, %p6, %p7;
	add.s32 	%r16, %r4, %r1;
	mul.lo.s32 	%r17, %r106, %r1;
	cvt.f64.f32 	%fd1, %f19;
	add.s32 	%r18, %r106, -1;
	and.b32  	%r19, %r106, 7;
	and.b32  	%r20, %r106, 3;
	mul.f64 	%fd2, %fd1, 0d0000000000000000;
	and.b32  	%r21, %r106, 2147483640;
	and.b32  	%r22, %r106, 1;
	cvt.s64.s32 	%rd53, %r104;
	mul.lo.s64 	%rd13, %rd53, %rd7;
	cvt.s64.s32 	%rd14, %r105;
	cvta.to.global.u64 	%rd15, %rd40;
	cvta.to.global.u64 	%rd16, %rd41;
	mov.f64 	%fd331, 0dFFF0000000000000;
	mov.f64 	%fd330, 0d0000000000000000;
	mov.b32 	%r275, 0;
	cvt.s64.s32 	%rd57, %r2;
	not.pred 	%p11, %p1;
$L__BB2_7:
	mov.f64 	%fd4, %fd331;
	setp.ge.s32 	%p8, %r1, %r6;
	shl.b32 	%r24, %r275, 6;
	add.s32 	%r125, %r24, 64;
	min.s32 	%r25, %r104, %r125;
	and.b32  	%r26, %r25, 7;
	and.b32  	%r27, %r25, 15;
	neg.s32 	%r28, %r24;
	sub.s32 	%r29, %r25, %r24;
	add.s32 	%r30, %r29, -1;
	@%p8 bra 	$L__BB2_13;
	mov.u32 	%r276, %r1;
$L__BB2_9:
	div.s32 	%r33, %r276, %r106;
	mul.lo.s32 	%r126, %r33, %r106;
	sub.s32 	%r34, %r276, %r126;
	setp.ge.s32 	%p9, %r33, %r29;
	@%p9 bra 	$L__BB2_11;
	add.s32 	%r132, %r24, %r33;
	cvt.s64.s32 	%rd54, %r132;
	cvt.s64.s32 	%rd55, %r34;
	add.s64 	%rd56, %rd13, %rd54;
	mad.lo.s64 	%rd58, %rd56, %rd14, %rd57;
	mad.lo.s64 	%rd59, %rd58, %rd5, %rd55;
	shl.b64 	%rd60, %rd59, 2;
	add.s64 	%rd61, %rd15, %rd60;
	ld.global.nc.f32 	%f22, [%rd61];
	mad.lo.s32 	%r133, %r33, %r106, %r34;
	shl.b32 	%r134, %r133, 2;
	add.s32 	%r135, %r12, %r134;
	st.shared.f32 	[%r135], %f22;
	add.s64 	%rd62, %rd16, %rd60;
	ld.global.nc.f32 	%f23, [%rd62];
	add.s32 	%r136, %r135, %r3;
	st.shared.f32 	[%r136], %f23;
	bra.uni 	$L__BB2_12;
$L__BB2_11:
	mad.lo.s32 	%r127, %r33, %r106, %r34;
	shl.b32 	%r128, %r127, 2;
	add.s32 	%r129, %r12, %r128;
	mov.b32 	%r130, 0;
	st.shared.u32 	[%r129], %r130;
	add.s32 	%r131, %r129, %r3;
	st.shared.u32 	[%r131], %r130;
$L__BB2_12:
	add.s32 	%r276, %r276, %r15;
	setp.lt.s32 	%p10, %r276, %r6;
	@%p10 bra 	$L__BB2_9;
$L__BB2_13:
	bar.sync 	0;
	mov.f64 	%fd331, %fd4;
	@%p11 bra 	$L__BB2_104;
	setp.lt.s32 	%p12, %r29, 1;
	mov.f64 	%fd344, 0dFFF0000000000000;
	@%p12 bra 	$L__BB2_60;
	setp.lt.s32 	%p13, %r106, 1;
	@%p13 bra 	$L__BB2_32;
	mov.f64 	%fd344, 0dFFF0000000000000;
	mov.b32 	%r277, 0;
$L__BB2_17:
	setp.lt.u32 	%p40, %r18, 7;
	mul.lo.s32 	%r37, %r277, %r106;
	mov.f32 	%f173, 0f00000000;
	mov.b32 	%r280, 0;
	@%p40 bra 	$L__BB2_20;
	mov.f32 	%f173, 0f00000000;
	mov.b32 	%r278, 0;
$L__BB2_19:
	.pragma "nounroll";
	add.s32 	%r146, %r278, %r17;
	shl.b32 	%r147, %r146, 2;
	mov.u32 	%r148, smem;
	add.s32 	%r149, %r148, %r147;
	ld.shared.f32 	%f27, [%r149];
	add.s32 	%r150, %r278, %r37;
	shl.b32 	%r151, %r150, 2;
	add.s32 	%r152, %r12, %r151;
	ld.shared.f32 	%f28, [%r152];
	fma.rn.f32 	%f29, %f27, %f28, %f173;
	ld.shared.f32 	%f30, [%r149+4];
	ld.shared.f32 	%f31, [%r152+4];
	fma.rn.f32 	%f32, %f30, %f31, %f29;
	ld.shared.f32 	%f33, [%r149+8];
	ld.shared.f32 	%f34, [%r152+8];
	fma.rn.f32 	%f35, %f33, %f34, %f32;
	ld.shared.f32 	%f36, [%r149+12];
	ld.shared.f32 	%f37, [%r152+12];
	fma.rn.f32 	%f38, %f36, %f37, %f35;
	ld.shared.f32 	%f39, [%r149+16];
	ld.shared.f32 	%f40, [%r152+16];
	fma.rn.f32 	%f41, %f39, %f40, %f38;
	ld.shared.f32 	%f42, [%r149+20];
	ld.shared.f32 	%f43, [%r152+20];
	fma.rn.f32 	%f44, %f42, %f43, %f41;
	ld.shared.f32 	%f45, [%r149+24];
	ld.shared.f32 	%f46, [%r152+24];
	fma.rn.f32 	%f47, %f45, %f46, %f44;
	ld.shared.f32 	%f48, [%r149+28];
	ld.shared.f32 	%f49, [%r152+28];
	fma.rn.f32 	%f173, %f48, %f49, %f47;
	add.s32 	%r278, %r278, 8;
	setp.ne.s32 	%p41, %r278, %r21;
	mov.u32 	%r280, %r21;
	@%p41 bra 	$L__BB2_19;
$L__BB2_20:
	setp.eq.s32 	%p42, %r19, 0;
	@%p42 bra 	$L__BB2_28;
	add.s32 	%r153, %r19, -1;
	setp.lt.u32 	%p43, %r153, 3;
	@%p43 bra 	$L__BB2_23;
	add.s32 	%r154, %r280, %r17;
	shl.b32 	%r155, %r154, 2;
	mov.u32 	%r156, smem;
	add.s32 	%r157, %r156, %r155;
	ld.shared.f32 	%f51, [%r157];
	add.s32 	%r158, %r280, %r37;
	shl.b32 	%r159, %r158, 2;
	add.s32 	%r160, %r12, %r159;
	ld.shared.f32 	%f52, [%r160];
	fma.rn.f32 	%f53, %f51, %f52, %f173;
	ld.shared.f32 	%f54, [%r157+4];
	ld.shared.f32 	%f55, [%r160+4];
	fma.rn.f32 	%f56, %f54, %f55, %f53;
	ld.shared.f32 	%f57, [%r157+8];
	ld.shared.f32 	%f58, [%r160+8];
	fma.rn.f32 	%f59, %f57, %f58, %f56;
	ld.shared.f32 	%f60, [%r157+12];
	ld.shared.f32 	%f61, [%r160+12];
	fma.rn.f32 	%f173, %f60, %f61, %f59;
	add.s32 	%r280, %r280, 4;
$L__BB2_23:
	setp.eq.s32 	%p44, %r20, 0;
	@%p44 bra 	$L__BB2_28;
	setp.eq.s32 	%p45, %r20, 1;
	@%p45 bra 	$L__BB2_26;
	add.s32 	%r161, %r280, %r17;
	shl.b32 	%r162, %r161, 2;
	mov.u32 	%r163, smem;
	add.s32 	%r164, %r163, %r162;
	ld.shared.f32 	%f63, [%r164];
	add.s32 	%r165, %r280, %r37;
	shl.b32 	%r166, %r165, 2;
	add.s32 	%r167, %r12, %r166;
	ld.shared.f32 	%f64, [%r167];
	fma.rn.f32 	%f65, %f63, %f64, %f173;
	ld.shared.f32 	%f66, [%r164+4];
	ld.shared.f32 	%f67, [%r167+4];
	fma.rn.f32 	%f173, %f66, %f67, %f65;
	add.s32 	%r280, %r280, 2;
$L__BB2_26:
	setp.eq.s32 	%p46, %r22, 0;
	@%p46 bra 	$L__BB2_28;
	add.s32 	%r168, %r280, %r17;
	shl.b32 	%r169, %r168, 2;
	mov.u32 	%r170, smem;
	add.s32 	%r171, %r170, %r169;
	ld.shared.f32 	%f68, [%r171];
	add.s32 	%r172, %r280, %r37;
	shl.b32 	%r173, %r172, 2;
	add.s32 	%r174, %r12, %r173;
	ld.shared.f32 	%f69, [%r174];
	fma.rn.f32 	%f173, %f68, %f69, %f173;
$L__BB2_28:
	setp.ne.s16 	%p47, %rs1, 0;
	add.s32 	%r175, %r24, %r277;
	setp.gt.u32 	%p48, %r175, %r16;
	and.pred  	%p49, %p47, %p48;
	@%p49 bra 	$L__BB2_30;
	cvt.f64.f32 	%fd94, %f173;
	mul.f64 	%fd333, %fd94, %fd1;
	mul.wide.u32 	%rd71, %r277, 8;
	add.s64 	%rd72, %rd3, %rd71;
	st.local.f64 	[%rd72], %fd333;
	bra.uni 	$L__BB2_31;
$L__BB2_30:
	mul.wide.u32 	%rd73, %r277, 8;
	add.s64 	%rd74, %rd3, %rd73;
	mov.b64 	%rd75, -4503599627370496;
	st.local.u64 	[%rd74], %rd75;
	mov.f64 	%fd333, 0dFFF0000000000000;
$L__BB2_31:
	max.f64 	%fd344, %fd344, %fd333;
	add.s32 	%r277, %r277, 1;
	setp.lt.s32 	%p50, %r277, %r29;
	@%p50 bra 	$L__BB2_17;
	bra.uni 	$L__BB2_60;
$L__BB2_32:
	and.b32  	%r46, %r25, 3;
	setp.lt.u32 	%p14, %r30, 3;
	mov.f64 	%fd344, 0dFFF0000000000000;
	mov.b32 	%r284, 0;
	@%p14 bra 	$L__BB2_47;
	add.s64 	%rd115, %rd3, 16;
	sub.s32 	%r284, %r29, %r46;
	add.s32 	%r138, %r24, %r46;
	sub.s32 	%r283, %r138, %r25;
	add.s32 	%r282, %r24, 3;
	mov.f64 	%fd344, 0dFFF0000000000000;
$L__BB2_34:
	setp.eq.s16 	%p15, %rs1, 0;
	add.s32 	%r52, %r282, -2;
	add.s32 	%r139, %r282, -3;
	setp.le.u32 	%p16, %r139, %r16;
	or.pred  	%p17, %p15, %p16;
	@%p17 bra 	$L__BB2_36;
	mov.b64 	%rd63, -4503599627370496;
	st.local.u64 	[%rd115+-16], %rd63;
	mov.f64 	%fd335, 0dFFF0000000000000;
	bra.uni 	$L__BB2_37;
$L__BB2_36:
	st.local.f64 	[%rd115+-16], %fd2;
	mov.f64 	%fd335, %fd2;
$L__BB2_37:
	setp.ne.s16 	%p18, %rs1, 0;
	max.f64 	%fd11, %fd344, %fd335;
	setp.gt.u32 	%p19, %r52, %r16;
	and.pred  	%p20, %p18, %p19;
	@%p20 bra 	$L__BB2_39;
	st.local.f64 	[%rd115+-8], %fd2;
	mov.f64 	%fd336, %fd2;
	bra.uni 	$L__BB2_40;
$L__BB2_39:
	mov.b64 	%rd64, -4503599627370496;
	st.local.u64 	[%rd115+-8], %rd64;
	mov.f64 	%fd336, 0dFFF0000000000000;
$L__BB2_40:
	max.f64 	%fd13, %fd11, %fd336;
	add.s32 	%r140, %r52, 1;
	setp.gt.u32 	%p22, %r140, %r16;
	and.pred  	%p23, %p18, %p22;
	@%p23 bra 	$L__BB2_42;
	st.local.f64 	[%rd115], %fd2;
	mov.f64 	%fd337, %fd2;
	bra.uni 	$L__BB2_43;
$L__BB2_42:
	mov.b64 	%rd65, -4503599627370496;
	st.local.u64 	[%rd115], %rd65;
	mov.f64 	%fd337, 0dFFF0000000000000;
$L__BB2_43:
	max.f64 	%fd15, %fd13, %fd337;
	setp.gt.u32 	%p25, %r282, %r16;
	and.pred  	%p26, %p18, %p25;
	@%p26 bra 	$L__BB2_45;
	st.local.f64 	[%rd115+8], %fd2;
	mov.f64 	%fd338, %fd2;
	bra.uni 	$L__BB2_46;
$L__BB2_45:
	mov.b64 	%rd66, -4503599627370496;
	st.local.u64 	[%rd115+8], %rd66;
	mov.f64 	%fd338, 0dFFF0000000000000;
$L__BB2_46:
	max.f64 	%fd344, %fd15, %fd338;
	add.s32 	%r283, %r283, 4;
	add.s32 	%r282, %r282, 4;
	add.s64 	%rd115, %rd115, 32;
	setp.ne.s32 	%p27, %r283, 0;
	@%p27 bra 	$L__BB2_34;
$L__BB2_47:
	setp.eq.s32 	%p28, %r46, 0;
	@%p28 bra 	$L__BB2_60;
	setp.ne.s16 	%p29, %rs1, 0;
	add.s32 	%r56, %r24, %r284;
	setp.gt.u32 	%p30, %r56, %r16;
	and.pred  	%p31, %p29, %p30;
	mul.wide.u32 	%rd67, %r284, 8;
	add.s64 	%rd20, %rd3, %rd67;
	@%p31 bra 	$L__BB2_50;
	st.local.f64 	[%rd20], %fd2;
	mov.f64 	%fd341, %fd2;
	bra.uni 	$L__BB2_51;
$L__BB2_50:
	mov.b64 	%rd68, -4503599627370496;
	st.local.u64 	[%rd20], %rd68;
	mov.f64 	%fd341, 0dFFF0000000000000;
$L__BB2_51:
	max.f64 	%fd344, %fd344, %fd341;
	setp.eq.s32 	%p32, %r46, 1;
	@%p32 bra 	$L__BB2_60;
	add.s32 	%r141, %r56, 1;
	setp.gt.u32 	%p34, %r141, %r16;
	and.pred  	%p35, %p29, %p34;
	@%p35 bra 	$L__BB2_54;
	st.local.f64 	[%rd20+8], %fd2;
	mov.f64 	%fd342, %fd2;
	bra.uni 	$L__BB2_55;
$L__BB2_54:
	mov.b64 	%rd69, -4503599627370496;
	st.local.u64 	[%rd20+8], %rd69;
	mov.f64 	%fd342, 0dFFF0000000000000;
$L__BB2_55:
	max.f64 	%fd344, %fd344, %fd342;
	setp.eq.s32 	%p36, %r46, 2;
	@%p36 bra 	$L__BB2_60;
	add.s32 	%r142, %r56, 2;
	setp.gt.u32 	%p38, %r142, %r16;
	and.pred  	%p39, %p29, %p38;
	@%p39 bra 	$L__BB2_58;
	st.local.f64 	[%rd20+16], %fd2;
	mov.f64 	%fd343, %fd2;
	bra.uni 	$L__BB2_59;
$L__BB2_58:
	mov.b64 	%rd70, -4503599627370496;
	st.local.u64 	[%rd20+16], %rd70;
	mov.f64 	%fd343, 0dFFF0000000000000;
$L__BB2_59:
	max.f64 	%fd344, %fd344, %fd343;
$L__BB2_60:
	max.f64 	%fd331, %fd4, %fd344;
	mov.f64 	%fd345, 0d0000000000000000;
	@%p12 bra 	$L__BB2_84;
	and.b32  	%r57, %r25, 1;
	sub.s32 	%r176, 1, %r28;
	setp.eq.s32 	%p52, %r25, %r176;
	mov.f64 	%fd345, 0d0000000000000000;
	mov.b64 	%rd116, 0;
	@%p52 bra 	$L__BB2_77;
	sub.s32 	%r58, %r29, %r57;
	mov.f64 	%fd345, 0d0000000000000000;
	mov.b32 	%r285, 0;
$L__BB2_63:
	mul.wide.u32 	%rd77, %r285, 8;
	add.s64 	%rd21, %rd3, %rd77;
	ld.local.f64 	%fd29, [%rd21];
	setp.equ.f64 	%p53, %fd29, 0dFFF0000000000000;
	@%p53 bra 	$L__BB2_68;
	sub.f64 	%fd30, %fd29, %fd331;
	fma.rn.f64 	%fd100, %fd30, 0d3FF71547652B82FE, 0d4338000000000000;
	{
	.reg .b32 %temp; 
	mov.b64 	{%r60, %temp}, %fd100;
	}
	mov.f64 	%fd101, 0dC338000000000000;
	add.rn.f64 	%fd102, %fd100, %fd101;
	fma.rn.f64 	%fd103, %fd102, 0dBFE62E42FEFA39EF, %fd30;
	fma.rn.f64 	%fd104, %fd102, 0dBC7ABC9E3B39803F, %fd103;
	fma.rn.f64 	%fd105, %fd104, 0d3E5ADE1569CE2BDF, 0d3E928AF3FCA213EA;
	fma.rn.f64 	%fd106, %fd105, %fd104, 0d3EC71DEE62401315;
	fma.rn.f64 	%fd107, %fd106, %fd104, 0d3EFA01997C89EB71;
	fma.rn.f64 	%fd108, %fd107, %fd104, 0d3F2A01A014761F65;
	fma.rn.f64 	%fd109, %fd108, %fd104, 0d3F56C16C1852B7AF;
	fma.rn.f64 	%fd110, %fd109, %fd104, 0d3F81111111122322;
	fma.rn.f64 	%fd111, %fd110, %fd104, 0d3FA55555555502A1;
	fma.rn.f64 	%fd112, %fd111, %fd104, 0d3FC5555555555511;
	fma.rn.f64 	%fd113, %fd112, %fd104, 0d3FE000000000000B;
	fma.rn.f64 	%fd114, %fd113, %fd104, 0d3FF0000000000000;
	fma.rn.f64 	%fd115, %fd114, %fd104, 0d3FF0000000000000;
	{
	.reg .b32 %temp; 
	mov.b64 	{%r61, %temp}, %fd115;
	}
	{
	.reg .b32 %temp; 
	mov.b64 	{%temp, %r62}, %fd115;
	}
	shl.b32 	%r178, %r60, 20;
	add.s32 	%r179, %r178, %r62;
	mov.b64 	%fd346, {%r61, %r179};
	{
	.reg .b32 %temp; 
	mov.b64 	{%temp, %r180}, %fd30;
	}
	mov.b32 	%f70, %r180;
	abs.f32 	%f15, %f70;
	setp.lt.f32 	%p54, %f15, 0f4086232B;
	@%p54 bra 	$L__BB2_67;
	setp.lt.f64 	%p55, %fd30, 0d0000000000000000;
	add.f64 	%fd116, %fd30, 0d7FF0000000000000;
	selp.f64 	%fd346, 0d0000000000000000, %fd116, %p55;
	setp.geu.f32 	%p56, %f15, 0f40874800;
	@%p56 bra 	$L__BB2_67;
	shr.u32 	%r181, %r60, 31;
	add.s32 	%r182, %r60, %r181;
	shr.s32 	%r183, %r182, 1;
	shl.b32 	%r184, %r183, 20;
	add.s32 	%r185, %r62, %r184;
	mov.b64 	%fd117, {%r61, %r185};
	sub.s32 	%r186, %r60, %r183;
	shl.b32 	%r187, %r186, 20;
	add.s32 	%r188, %r187, 1072693248;
	mov.b32 	%r189, 0;
	mov.b64 	%fd118, {%r189, %r188};
	mul.f64 	%fd346, %fd118, %fd117;
$L__BB2_67:
	st.local.f64 	[%rd21], %fd346;
	add.f64 	%fd345, %fd345, %fd346;
	bra.uni 	$L__BB2_69;
$L__BB2_68:
	mov.b64 	%rd78, 0;
	st.local.u64 	[%rd21], %rd78;
$L__BB2_69:
	ld.local.f64 	%fd37, [%rd21+8];
	setp.equ.f64 	%p57, %fd37, 0dFFF0000000000000;
	@%p57 bra 	$L__BB2_74;
	sub.f64 	%fd38, %fd37, %fd331;
	fma.rn.f64 	%fd119, %fd38, 0d3FF71547652B82FE, 0d4338000000000000;
	{
	.reg .b32 %temp; 
	mov.b64 	{%r63, %temp}, %fd119;
	}
	mov.f64 	%fd120, 0dC338000000000000;
	add.rn.f64 	%fd121, %fd119, %fd120;
	fma.rn.f64 	%fd122, %fd121, 0dBFE62E42FEFA39EF, %fd38;
	fma.rn.f64 	%fd123, %fd121, 0dBC7ABC9E3B39803F, %fd122;
	fma.rn.f64 	%fd124, %fd123, 0d3E5ADE1569CE2BDF, 0d3E928AF3FCA213EA;
	fma.rn.f64 	%fd125, %fd124, %fd123, 0d3EC71DEE62401315;
	fma.rn.f64 	%fd126, %fd125, %fd123, 0d3EFA01997C89EB71;
	fma.rn.f64 	%fd127, %fd126, %fd123, 0d3F2A01A014761F65;
	fma.rn.f64 	%fd128, %fd127, %fd123, 0d3F56C16C1852B7AF;
	fma.rn.f64 	%fd129, %fd128, %fd123, 0d3F81111111122322;
	fma.rn.f64 	%fd130, %fd129, %fd123, 0d3FA55555555502A1;
	fma.rn.f64 	%fd131, %fd130, %fd123, 0d3FC5555555555511;
	fma.rn.f64 	%fd132, %fd131, %fd123, 0d3FE000000000000B;
	fma.rn.f64 	%fd133, %fd132, %fd123, 0d3FF0000000000000;
	fma.rn.f64 	%fd134, %fd133, %fd123, 0d3FF0000000000000;
	{
	.reg .b32 %temp; 
	mov.b64 	{%r64, %temp}, %fd134;
	}
	{
	.reg .b32 %temp; 
	mov.b64 	{%temp, %r65}, %fd134;
	}
	shl.b32 	%r190, %r63, 20;
	add.s32 	%r191, %r190, %r65;
	mov.b64 	%fd348, {%r64, %r191};
	{
	.reg .b32 %temp; 
	mov.b64 	{%temp, %r192}, %fd38;
	}
	mov.b32 	%f71, %r192;
	abs.f32 	%f16, %f71;
	setp.lt.f32 	%p58, %f16, 0f4086232B;
	@%p58 bra 	$L__BB2_73;
	setp.lt.f64 	%p59, %fd38, 0d0000000000000000;
	add.f64 	%fd135, %fd38, 0d7FF0000000000000;
	selp.f64 	%fd348, 0d0000000000000000, %fd135, %p59;
	setp.geu.f32 	%p60, %f16, 0f40874800;
	@%p60 bra 	$L__BB2_73;
	shr.u32 	%r193, %r63, 31;
	add.s32 	%r194, %r63, %r193;
	shr.s32 	%r195, %r194, 1;
	shl.b32 	%r196, %r195, 20;
	add.s32 	%r197, %r65, %r196;
	mov.b64 	%fd136, {%r64, %r197};
	sub.s32 	%r198, %r63, %r195;
	shl.b32 	%r199, %r198, 20;
	add.s32 	%r200, %r199, 1072693248;
	mov.b32 	%r201, 0;
	mov.b64 	%fd137, {%r201, %r200};
	mul.f64 	%fd348, %fd137, %fd136;
$L__BB2_73:
	st.local.f64 	[%rd21+8], %fd348;
	add.f64 	%fd345, %fd345, %fd348;
	bra.uni 	$L__BB2_75;
$L__BB2_74:
	mov.b64 	%rd79, 0;
	st.local.u64 	[%rd21+8], %rd79;
$L__BB2_75:
	add.s32 	%r285, %r285, 2;
	setp.ne.s32 	%p61, %r285, %r58;
	@%p61 bra 	$L__BB2_63;
	cvt.u64.u32 	%rd116, %r58;
$L__BB2_77:
	setp.eq.s32 	%p62, %r57, 0;
	@%p62 bra 	$L__BB2_84;
	shl.b64 	%rd80, %rd116, 3;
	add.s64 	%rd24, %rd3, %rd80;
	ld.local.f64 	%fd47, [%rd24];
	setp.equ.f64 	%p63, %fd47, 0dFFF0000000000000;
	@%p63 bra 	$L__BB2_83;
	sub.f64 	%fd48, %fd47, %fd331;
	fma.rn.f64 	%fd138, %fd48, 0d3FF71547652B82FE, 0d4338000000000000;
	{
	.reg .b32 %temp; 
	mov.b64 	{%r67, %temp}, %fd138;
	}
	mov.f64 	%fd139, 0dC338000000000000;
	add.rn.f64 	%fd140, %fd138, %fd139;
	fma.rn.f64 	%fd141, %fd140, 0dBFE62E42FEFA39EF, %fd48;
	fma.rn.f64 	%fd142, %fd140, 0dBC7ABC9E3B39803F, %fd141;
	fma.rn.f64 	%fd143, %fd142, 0d3E5ADE1569CE2BDF, 0d3E928AF3FCA213EA;
	fma.rn.f64 	%fd144, %fd143, %fd142, 0d3EC71DEE62401315;
	fma.rn.f64 	%fd145, %fd144, %fd142, 0d3EFA01997C89EB71;
	fma.rn.f64 	%fd146, %fd145, %fd142, 0d3F2A01A014761F65;
	fma.rn.f64 	%fd147, %fd146, %fd142, 0d3F56C16C1852B7AF;
	fma.rn.f64 	%fd148, %fd147, %fd142, 0d3F81111111122322;
	fma.rn.f64 	%fd149, %fd148, %fd142, 0d3FA55555555502A1;
	fma.rn.f64 	%fd150, %fd149, %fd142, 0d3FC5555555555511;
	fma.rn.f64 	%fd151, %fd150, %fd142, 0d3FE000000000000B;
	fma.rn.f64 	%fd152, %fd151, %fd142, 0d3FF0000000000000;
	fma.rn.f64 	%fd153, %fd152, %fd142, 0d3FF0000000000000;
	{
	.reg .b32 %temp; 
	mov.b64 	{%r68, %temp}, %fd153;
	}
	{
	.reg .b32 %temp; 
	mov.b64 	{%temp, %r69}, %fd153;
	}
	shl.b32 	%r202, %r67, 20;
	add.s32 	%r203, %r202, %r69;
	mov.b64 	%fd352, {%r68, %r203};
	{
	.reg .b32 %temp; 
	mov.b64 	{%temp, %r204}, %fd48;
	}
	mov.b32 	%f72, %r204;
	abs.f32 	%f17, %f72;
	setp.lt.f32 	%p64, %f17, 0f4086232B;
	@%p64 bra 	$L__BB2_82;
	setp.lt.f64 	%p65, %fd48, 0d0000000000000000;
	add.f64 	%fd154, %fd48, 0d7FF0000000000000;
	selp.f64 	%fd352, 0d0000000000000000, %fd154, %p65;
	setp.geu.f32 	%p66, %f17, 0f40874800;
	@%p66 bra 	$L__BB2_82;
	shr.u32 	%r205, %r67, 31;
	add.s32 	%r206, %r67, %r205;
	shr.s32 	%r207, %r206, 1;
	shl.b32 	%r208, %r207, 20;
	add.s32 	%r209, %r69, %r208;
	mov.b64 	%fd155, {%r68, %r209};
	sub.s32 	%r210, %r67, %r207;
	shl.b32 	%r211, %r210, 20;
	add.s32 	%r212, %r211, 1072693248;
	mov.b32 	%r213, 0;
	mov.b64 	%fd156, {%r213, %r212};
	mul.f64 	%fd352, %fd156, %fd155;
$L__BB2_82:
	st.local.f64 	[%rd24], %fd352;
	add.f64 	%fd345, %fd345, %fd352;
	bra.uni 	$L__BB2_84;
$L__BB2_83:
	mov.b64 	%rd81, 0;
	st.local.u64 	[%rd24], %rd81;
$L__BB2_84:
	sub.f64 	%fd55, %fd4, %fd331;
	fma.rn.f64 	%fd157, %fd55, 0d3FF71547652B82FE, 0d4338000000000000;
	{
	.reg .b32 %temp; 
	mov.b64 	{%r70, %temp}, %fd157;
	}
	mov.f64 	%fd158, 0dC338000000000000;
	add.rn.f64 	%fd159, %fd157, %fd158;
	fma.rn.f64 	%fd160, %fd159, 0dBFE62E42FEFA39EF, %fd55;
	fma.rn.f64 	%fd161, %fd159, 0dBC7ABC9E3B39803F, %fd160;
	fma.rn.f64 	%fd162, %fd161, 0d3E5ADE1569CE2BDF, 0d3E928AF3FCA213EA;
	fma.rn.f64 	%fd163, %fd162, %fd161, 0d3EC71DEE62401315;
	fma.rn.f64 	%fd164, %fd163, %fd161, 0d3EFA01997C89EB71;
	fma.rn.f64 	%fd165, %fd164, %fd161, 0d3F2A01A014761F65;
	fma.rn.f64 	%fd166, %fd165, %fd161, 0d3F56C16C1852B7AF;
	fma.rn.f64 	%fd167, %fd166, %fd161, 0d3F81111111122322;
	fma.rn.f64 	%fd168, %fd167, %fd161, 0d3FA55555555502A1;
	fma.rn.f64 	%fd169, %fd168, %fd161, 0d3FC5555555555511;
	fma.rn.f64 	%fd170, %fd169, %fd161, 0d3FE000000000000B;
	fma.rn.f64 	%fd171, %fd170, %fd161, 0d3FF0000000000000;
	fma.rn.f64 	%fd172, %fd171, %fd161, 0d3FF0000000000000;
	{
	.reg .b32 %temp; 
	mov.b64 	{%r71, %temp}, %fd172;
	}
	{
	.reg .b32 %temp; 
	mov.b64 	{%temp, %r72}, %fd172;
	}
	shl.b32 	%r214, %r70, 20;
	add.s32 	%r215, %r214, %r72;
	mov.b64 	%fd354, {%r71, %r215};
	{
	.reg .b32 %temp; 
	mov.b64 	{%temp, %r216}, %fd55;
	}
	mov.b32 	%f73, %r216;
	abs.f32 	%f18, %f73;
	setp.lt.f32 	%p67, %f18, 0f4086232B;
	@%p67 bra 	$L__BB2_87;
	setp.lt.f64 	%p68, %fd55, 0d0000000000000000;
	add.f64 	%fd173, %fd55, 0d7FF0000000000000;
	selp.f64 	%fd354, 0d0000000000000000, %fd173, %p68;
	setp.geu.f32 	%p69, %f18, 0f40874800;
	@%p69 bra 	$L__BB2_87;
	shr.u32 	%r217, %r70, 31;
	add.s32 	%r218, %r70, %r217;
	shr.s32 	%r219, %r218, 1;
	shl.b32 	%r220, %r219, 20;
	add.s32 	%r221, %r72, %r220;
	mov.b64 	%fd174, {%r71, %r221};
	sub.s32 	%r222, %r70, %r219;
	shl.b32 	%r223, %r222, 20;
	add.s32 	%r224, %r223, 1072693248;
	mov.b32 	%r225, 0;
	mov.b64 	%fd175, {%r225, %r224};
	mul.f64 	%fd354, %fd175, %fd174;
$L__BB2_87:
	setp.lt.s32 	%p70, %r106, 1;
	fma.rn.f64 	%fd330, %fd330, %fd354, %fd345;
	@%p70 bra 	$L__BB2_104;
	sub.s32 	%r73, %r29, %r27;
	and.b32  	%r74, %r25, 3;
	mov.b32 	%r286, 0;
$L__BB2_89:
	mov.f64 	%fd362, 0d0000000000000000;
	@%p12 bra 	$L__BB2_103;
	setp.lt.u32 	%p72, %r30, 15;
	mov.f64 	%fd362, 0d0000000000000000;
	mov.b32 	%r289, 0;
	@%p72 bra 	$L__BB2_93;
	mov.f64 	%fd362, 0d0000000000000000;
	mov.b32 	%r287, 0;
$L__BB2_92:
	.pragma "nounroll";
	mul.wide.u32 	%rd82, %r287, 8;
	add.s64 	%rd83, %rd3, %rd82;
	ld.local.v2.f64 	{%fd180, %fd181}, [%rd83];
	mad.lo.s32 	%r229, %r287, %r106, %r286;
	shl.b32 	%r230, %r229, 2;
	add.s32 	%r231, %r13, %r230;
	ld.shared.f32 	%f74, [%r231];
	cvt.f64.f32 	%fd182, %f74;
	fma.rn.f64 	%fd183, %fd180, %fd182, %fd362;
	shl.b32 	%r232, %r106, 2;
	add.s32 	%r233, %r231, %r232;
	ld.shared.f32 	%f75, [%r233];
	cvt.f64.f32 	%fd184, %f75;
	fma.rn.f64 	%fd185, %fd181, %fd184, %fd183;
	ld.local.v2.f64 	{%fd186, %fd187}, [%rd83+16];
	add.s32 	%r234, %r233, %r232;
	ld.shared.f32 	%f76, [%r234];
	cvt.f64.f32 	%fd188, %f76;
	fma.rn.f64 	%fd189, %fd186, %fd188, %fd185;
	add.s32 	%r235, %r234, %r232;
	ld.shared.f32 	%f77, [%r235];
	cvt.f64.f32 	%fd190, %f77;
	fma.rn.f64 	%fd191, %fd187, %fd190, %fd189;
	ld.local.v2.f64 	{%fd192, %fd193}, [%rd83+32];
	add.s32 	%r236, %r235, %r232;
	ld.shared.f32 	%f78, [%r236];
	cvt.f64.f32 	%fd194, %f78;
	fma.rn.f64 	%fd195, %fd192, %fd194, %fd191;
	add.s32 	%r237, %r236, %r232;
	ld.shared.f32 	%f79, [%r237];
	cvt.f64.f32 	%fd196, %f79;
	fma.rn.f64 	%fd197, %fd193, %fd196, %fd195;
	ld.local.v2.f64 	{%fd198, %fd199}, [%rd83+48];
	add.s32 	%r238, %r237, %r232;
	ld.shared.f32 	%f80, [%r238];
	cvt.f64.f32 	%fd200, %f80;
	fma.rn.f64 	%fd201, %fd198, %fd200, %fd197;
	add.s32 	%r239, %r238, %r232;
	ld.shared.f32 	%f81, [%r239];
	cvt.f64.f32 	%fd202, %f81;
	fma.rn.f64 	%fd203, %fd199, %fd202, %fd201;
	ld.local.v2.f64 	{%fd204, %fd205}, [%rd83+64];
	add.s32 	%r240, %r239, %r232;
	ld.shared.f32 	%f82, [%r240];
	cvt.f64.f32 	%fd206, %f82;
	fma.rn.f64 	%fd207, %fd204, %fd206, %fd203;
	add.s32 	%r241, %r240, %r232;
	ld.shared.f32 	%f83, [%r241];
	cvt.f64.f32 	%fd208, %f83;
	fma.rn.f64 	%fd209, %fd205, %fd208, %fd207;
	ld.local.v2.f64 	{%fd210, %fd211}, [%rd83+80];
	add.s32 	%r242, %r241, %r232;
	ld.shared.f32 	%f84, [%r242];
	cvt.f64.f32 	%fd212, %f84;
	fma.rn.f64 	%fd213, %fd210, %fd212, %fd209;
	add.s32 	%r243, %r242, %r232;
	ld.shared.f32 	%f85, [%r243];
	cvt.f64.f32 	%fd214, %f85;
	fma.rn.f64 	%fd215, %fd211, %fd214, %fd213;
	ld.local.v2.f64 	{%fd216, %fd217}, [%rd83+96];
	add.s32 	%r244, %r243, %r232;
	ld.shared.f32 	%f86, [%r244];
	cvt.f64.f32 	%fd218, %f86;
	fma.rn.f64 	%fd219, %fd216, %fd218, %fd215;
	add.s32 	%r245, %r244, %r232;
	ld.shared.f32 	%f87, [%r245];
	cvt.f64.f32 	%fd220, %f87;
	fma.rn.f64 	%fd221, %fd217, %fd220, %fd219;
	ld.local.v2.f64 	{%fd222, %fd223}, [%rd83+112];
	add.s32 	%r246, %r245, %r232;
	ld.shared.f32 	%f88, [%r246];
	cvt.f64.f32 	%fd224, %f88;
	fma.rn.f64 	%fd225, %fd222, %fd224, %fd221;
	add.s32 	%r247, %r246, %r232;
	ld.shared.f32 	%f89, [%r247];
	cvt.f64.f32 	%fd226, %f89;
	fma.rn.f64 	%fd362, %fd223, %fd226, %fd225;
	add.s32 	%r287, %r287, 16;
	setp.ne.s32 	%p73, %r287, %r73;
	mov.u32 	%r289, %r73;
	@%p73 bra 	$L__BB2_92;
$L__BB2_93:
	setp.eq.s32 	%p74, %r27, 0;
	@%p74 bra 	$L__BB2_103;
	add.s32 	%r248, %r27, -1;
	setp.lt.u32 	%p75, %r248, 7;
	@%p75 bra 	$L__BB2_96;
	mul.wide.u32 	%rd84, %r289, 8;
	add.s64 	%rd85, %rd3, %rd84;
	ld.local.f64 	%fd228, [%rd85];
	mad.lo.s32 	%r249, %r289, %r106, %r286;
	shl.b32 	%r250, %r249, 2;
	add.s32 	%r251, %r13, %r250;
	ld.shared.f32 	%f90, [%r251];
	cvt.f64.f32 	%fd229, %f90;
	fma.rn.f64 	%fd230, %fd228, %fd229, %fd362;
	ld.local.f64 	%fd231, [%rd85+8];
	shl.b32 	%r252, %r106, 2;
	add.s32 	%r253, %r251, %r252;
	ld.shared.f32 	%f91, [%r253];
	cvt.f64.f32 	%fd232, %f91;
	fma.rn.f64 	%fd233, %fd231, %fd232, %fd230;
	ld.local.f64 	%fd234, [%rd85+16];
	add.s32 	%r254, %r253, %r252;
	ld.shared.f32 	%f92, [%r254];
	cvt.f64.f32 	%fd235, %f92;
	fma.rn.f64 	%fd236, %fd234, %fd235, %fd233;
	ld.local.f64 	%fd237, [%rd85+24];
	add.s32 	%r255, %r254, %r252;
	ld.shared.f32 	%f93, [%r255];
	cvt.f64.f32 	%fd238, %f93;
	fma.rn.f64 	%fd239, %fd237, %fd238, %fd236;
	ld.local.f64 	%fd240, [%rd85+32];
	add.s32 	%r256, %r255, %r252;
	ld.shared.f32 	%f94, [%r256];
	cvt.f64.f32 	%fd241, %f94;
	fma.rn.f64 	%fd242, %fd240, %fd241, %fd239;
	ld.local.f64 	%fd243, [%rd85+40];
	add.s32 	%r257, %r256, %r252;
	ld.shared.f32 	%f95, [%r257];
	cvt.f64.f32 	%fd244, %f95;
	fma.rn.f64 	%fd245, %fd243, %fd244, %fd242;
	ld.local.f64 	%fd246, [%rd85+48];
	add.s32 	%r258, %r257, %r252;
	ld.shared.f32 	%f96, [%r258];
	cvt.f64.f32 	%fd247, %f96;
	fma.rn.f64 	%fd248, %fd246, %fd247, %fd245;
	ld.local.f64 	%fd249, [%rd85+56];
	add.s32 	%r259, %r258, %r252;
	ld.shared.f32 	%f97, [%r259];
	cvt.f64.f32 	%fd250, %f97;
	fma.rn.f64 	%fd362, %fd249, %fd250, %fd248;
	add.s32 	%r289, %r289, 8;
$L__BB2_96:
	setp.eq.s32 	%p76, %r26, 0;
	@%p76 bra 	$L__BB2_103;
	add.s32 	%r260, %r26, -1;
	setp.lt.u32 	%p77, %r260, 3;
	@%p77 bra 	$L__BB2_99;
	mul.wide.u32 	%rd86, %r289, 8;
	add.s64 	%rd87, %rd3, %rd86;
	ld.local.f64 	%fd252, [%rd87];
	mad.lo.s32 	%r261, %r289, %r106, %r286;
	shl.b32 	%r262, %r261, 2;
	add.s32 	%r263, %r13, %r262;
	ld.shared.f32 	%f98, [%r263];
	cvt.f64.f32 	%fd253, %f98;
	fma.rn.f64 	%fd254, %fd252, %fd253, %fd362;
	ld.local.f64 	%fd255, [%rd87+8];
	shl.b32 	%r264, %r106, 2;
	add.s32 	%r265, %r263, %r264;
	ld.shared.f32 	%f99, [%r265];
	cvt.f64.f32 	%fd256, %f99;
	fma.rn.f64 	%fd257, %fd255, %fd256, %fd254;
	ld.local.f64 	%fd258, [%rd87+16];
	add.s32 	%r266, %r265, %r264;
	ld.shared.f32 	%f100, [%r266];
	cvt.f64.f32 	%fd259, %f100;
	fma.rn.f64 	%fd260, %fd258, %fd259, %fd257;
	ld.local.f64 	%fd261, [%rd87+24];
	add.s32 	%r267, %r266, %r264;
	ld.shared.f32 	%f101, [%r267];
	cvt.f64.f32 	%fd262, %f101;
	fma.rn.f64 	%fd362, %fd261, %fd262, %fd260;
	add.s32 	%r289, %r289, 4;
$L__BB2_99:
	setp.eq.s32 	%p78, %r74, 0;
	@%p78 bra 	$L__BB2_103;
	setp.eq.s32 	%p79, %r74, 1;
	mul.wide.u32 	%rd88, %r289, 8;
	add.s64 	%rd25, %rd3, %rd88;
	ld.local.f64 	%fd263, [%rd25];
	mad.lo.s32 	%r268, %r289, %r106, %r286;
	shl.b32 	%r269, %r268, 2;
	add.s32 	%r83, %r13, %r269;
	ld.shared.f32 	%f102, [%r83];
	cvt.f64.f32 	%fd264, %f102;
	fma.rn.f64 	%fd362, %fd263, %fd264, %fd362;
	@%p79 bra 	$L__BB2_103;
	setp.eq.s32 	%p80, %r74, 2;
	ld.local.f64 	%fd265, [%rd25+8];
	shl.b32 	%r84, %r106, 2;
	add.s32 	%r85, %r83, %r84;
	ld.shared.f32 	%f103, [%r85];
	cvt.f64.f32 	%fd266, %f103;
	fma.rn.f64 	%fd362, %fd265, %fd266, %fd362;
	@%p80 bra 	$L__BB2_103;
	ld.local.f64 	%fd267, [%rd25+16];
	add.s32 	%r270, %r85, %r84;
	ld.shared.f32 	%f104, [%r270];
	cvt.f64.f32 	%fd268, %f104;
	fma.rn.f64 	%fd362, %fd267, %fd268, %fd362;
$L__BB2_103:
	mul.wide.u32 	%rd89, %r286, 4;
	add.s64 	%rd90, %rd2, %rd89;
	ld.local.f32 	%f105, [%rd90];
	cvt.f64.f32 	%fd269, %f105;
	fma.rn.f64 	%fd270, %fd354, %fd269, %fd362;
	cvt.rn.f32.f64 	%f106, %fd270;
	st.local.f32 	[%rd90], %f106;
	add.s32 	%r286, %r286, 1;
	setp.ne.s32 	%p81, %r286, %r106;
	@%p81 bra 	$L__BB2_89;
$L__BB2_104:
	bar.sync 	0;
	add.s32 	%r275, %r275, 1;
	setp.ne.s32 	%p82, %r275, %r14;
	@%p82 bra 	$L__BB2_7;
$L__BB2_105:
	setp.gt.u32 	%p83, %r1, 63;
	setp.ge.s32 	%p84, %r1, %r5;
	or.pred  	%p85, %p83, %p84;
	@%p85 bra 	$L__BB2_119;
	add.s32 	%r88, %r4, %r1;
	setp.lt.f64 	%p86, %fd330, 0d3DDB7CDFD9D7BDBB;
	rcp.rn.f64 	%fd271, %fd330;
	selp.f64 	%fd78, 0d0000000000000000, %fd271, %p86;
	setp.lt.s32 	%p87, %r106, 1;
	@%p87 bra 	$L__BB2_119;
	cvt.u64.u32 	%rd26, %r88;
	mul.lo.s64 	%rd91, %rd5, %rd4;
	mad.lo.s64 	%rd27, %rd91, %rd26, %rd10;
	add.s32 	%r273, %r106, -1;
	and.b32  	%r89, %r106, 15;
	setp.lt.u32 	%p88, %r273, 15;
	mov.b32 	%r293, 0;
	@%p88 bra 	$L__BB2_110;
	and.b32  	%r293, %r106, 2147483632;
	neg.s32 	%r291, %r293;
	add.s64 	%rd92, %rd8, %rd26;
	mad.lo.s64 	%rd93, %rd92, %rd4, %rd9;
	mul.lo.s64 	%rd94, %rd93, %rd5;
	shl.b64 	%rd95, %rd94, 2;
	add.s64 	%rd96, %rd95, %rd1;
	add.s64 	%rd118, %rd96, 32;
$L__BB2_109:
	.pragma "nounroll";
	ld.local.v4.f32 	{%f107, %f108, %f109, %f110}, [%rd117+-32];
	cvt.f64.f32 	%fd272, %f107;
	mul.f64 	%fd273, %fd78, %fd272;
	cvt.rn.f32.f64 	%f111, %fd273;
	st.global.f32 	[%rd118+-32], %f111;
	cvt.f64.f32 	%fd274, %f108;
	mul.f64 	%fd275, %fd78, %fd274;
	cvt.rn.f32.f64 	%f112, %fd275;
	st.global.f32 	[%rd118+-28], %f112;
	cvt.f64.f32 	%fd276, %f109;
	mul.f64 	%fd277, %fd78, %fd276;
	cvt.rn.f32.f64 	%f113, %fd277;
	st.global.f32 	[%rd118+-24], %f113;
	cvt.f64.f32 	%fd278, %f110;
	mul.f64 	%fd279, %fd78, %fd278;
	cvt.rn.f32.f64 	%f114, %fd279;
	st.global.f32 	[%rd118+-20], %f114;
	ld.local.v4.f32 	{%f115, %f116, %f117, %f118}, [%rd117+-16];
	cvt.f64.f32 	%fd280, %f115;
	mul.f64 	%fd281, %fd78, %fd280;
	cvt.rn.f32.f64 	%f119, %fd281;
	st.global.f32 	[%rd118+-16], %f119;
	cvt.f64.f32 	%fd282, %f116;
	mul.f64 	%fd283, %fd78, %fd282;
	cvt.rn.f32.f64 	%f120, %fd283;
	st.global.f32 	[%rd118+-12], %f120;
	cvt.f64.f32 	%fd284, %f117;
	mul.f64 	%fd285, %fd78, %fd284;
	cvt.rn.f32.f64 	%f121, %fd285;
	st.global.f32 	[%rd118+-8], %f121;
	cvt.f64.f32 	%fd286, %f118;
	mul.f64 	%fd287, %fd78, %fd286;
	cvt.rn.f32.f64 	%f122, %fd287;
	st.global.f32 	[%rd118+-4], %f122;
	ld.local.v4.f32 	{%f123, %f124, %f125, %f126}, [%rd117];
	cvt.f64.f32 	%fd288, %f123;
	mul.f64 	%fd289, %fd78, %fd288;
	cvt.rn.f32.f64 	%f127, %fd289;
	st.global.f32 	[%rd118], %f127;
	cvt.f64.f32 	%fd290, %f124;
	mul.f64 	%fd291, %fd78, %fd290;
	cvt.rn.f32.f64 	%f128, %fd291;
	st.global.f32 	[%rd118+4], %f128;
	cvt.f64.f32 	%fd292, %f125;
	mul.f64 	%fd293, %fd78, %fd292;
	cvt.rn.f32.f64 	%f129, %fd293;
	st.global.f32 	[%rd118+8], %f129;
	cvt.f64.f32 	%fd294, %f126;
	mul.f64 	%fd295, %fd78, %fd294;
	cvt.rn.f32.f64 	%f130, %fd295;
	st.global.f32 	[%rd118+12], %f130;
	ld.local.v4.f32 	{%f131, %f132, %f133, %f134}, [%rd117+16];
	cvt.f64.f32 	%fd296, %f131;
	mul.f64 	%fd297, %fd78, %fd296;
	cvt.rn.f32.f64 	%f135, %fd297;
	st.global.f32 	[%rd118+16], %f135;
	cvt.f64.f32 	%fd298, %f132;
	mul.f64 	%fd299, %fd78, %fd298;
	cvt.rn.f32.f64 	%f136, %fd299;
	st.global.f32 	[%rd118+20], %f136;
	cvt.f64.f32 	%fd300, %f133;
	mul.f64 	%fd301, %fd78, %fd300;
	cvt.rn.f32.f64 	%f137, %fd301;
	st.global.f32 	[%rd118+24], %f137;
	cvt.f64.f32 	%fd302, %f134;
	mul.f64 	%fd303, %fd78, %fd302;
	cvt.rn.f32.f64 	%f138, %fd303;
	st.global.f32 	[%rd118+28], %f138;
	add.s32 	%r291, %r291, 16;
	add.s64 	%rd118, %rd118, 64;
	add.s64 	%rd117, %rd117, 64;
	setp.ne.s32 	%p89, %r291, 0;
	@%p89 bra 	$L__BB2_109;
$L__BB2_110:
	setp.eq.s32 	%p90, %r89, 0;
	@%p90 bra 	$L__BB2_119;
	and.b32  	%r95, %r106, 7;
	setp.lt.u32 	%p91, %r89, 8;
	@%p91 bra 	$L__BB2_113;
	cvt.u64.u32 	%rd97, %r293;
	add.s64 	%rd98, %rd27, %rd97;
	mul.wide.u32 	%rd99, %r293, 4;
	add.s64 	%rd100, %rd2, %rd99;
	ld.local.f32 	%f139, [%rd100];
	cvt.f64.f32 	%fd304, %f139;
	mul.f64 	%fd305, %fd78, %fd304;
	cvt.rn.f32.f64 	%f140, %fd305;
	shl.b64 	%rd101, %rd98, 2;
	add.s64 	%rd102, %rd1, %rd101;
	st.global.f32 	[%rd102], %f140;
	ld.local.f32 	%f141, [%rd100+4];
	cvt.f64.f32 	%fd306, %f141;
	mul.f64 	%fd307, %fd78, %fd306;
	cvt.rn.f32.f64 	%f142, %fd307;
	st.global.f32 	[%rd102+4], %f142;
	ld.local.f32 	%f143, [%rd100+8];
	cvt.f64.f32 	%fd308, %f143;
	mul.f64 	%fd309, %fd78, %fd308;
	cvt.rn.f32.f64 	%f144, %fd309;
	st.global.f32 	[%rd102+8], %f144;
	ld.local.f32 	%f145, [%rd100+12];
	cvt.f64.f32 	%fd310, %f145;
	mul.f64 	%fd311, %fd78, %fd310;
	cvt.rn.f32.f64 	%f146, %fd311;
	st.global.f32 	[%rd102+12], %f146;
	ld.local.f32 	%f147, [%rd100+16];
	cvt.f64.f32 	%fd312, %f147;
	mul.f64 	%fd313, %fd78, %fd312;
	cvt.rn.f32.f64 	%f148, %fd313;
	st.global.f32 	[%rd102+16], %f148;
	ld.local.f32 	%f149, [%rd100+20];
	cvt.f64.f32 	%fd314, %f149;
	mul.f64 	%fd315, %fd78, %fd314;
	cvt.rn.f32.f64 	%f150, %fd315;
	st.global.f32 	[%rd102+20], %f150;
	ld.local.f32 	%f151, [%rd100+24];
	cvt.f64.f32 	%fd316, %f151;
	mul.f64 	%fd317, %fd78, %fd316;
	cvt.rn.f32.f64 	%f152, %fd317;
	st.global.f32 	[%rd102+24], %f152;
	ld.local.f32 	%f153, [%rd100+28];
	cvt.f64.f32 	%fd318, %f153;
	mul.f64 	%fd319, %fd78, %fd318;
	cvt.rn.f32.f64 	%f154, %fd319;
	st.global.f32 	[%rd102+28], %f154;
	add.s32 	%r293, %r293, 8;
$L__BB2_113:
	setp.eq.s32 	%p92, %r95, 0;
	@%p92 bra 	$L__BB2_119;
	and.b32  	%r98, %r106, 3;
	setp.lt.u32 	%p93, %r95, 4;
	@%p93 bra 	$L__BB2_116;
	cvt.u64.u32 	%rd103, %r293;
	add.s64 	%rd104, %rd27, %rd103;
	mul.wide.u32 	%rd105, %r293, 4;
	add.s64 	%rd106, %rd2, %rd105;
	ld.local.f32 	%f155, [%rd106];
	cvt.f64.f32 	%fd320, %f155;
	mul.f64 	%fd321, %fd78, %fd320;
	cvt.rn.f32.f64 	%f156, %fd321;
	shl.b64 	%rd107, %rd104, 2;
	add.s64 	%rd108, %rd1, %rd107;
	st.global.f32 	[%rd108], %f156;
	ld.local.f32 	%f157, [%rd106+4];
	cvt.f64.f32 	%fd322, %f157;
	mul.f64 	%fd323, %fd78, %fd322;
	cvt.rn.f32.f64 	%f158, %fd323;
	st.global.f32 	[%rd108+4], %f158;
	ld.local.f32 	%f159, [%rd106+8];
	cvt.f64.f32 	%fd324, %f159;
	mul.f64 	%fd325, %fd78, %fd324;
	cvt.rn.f32.f64 	%f160, %fd325;
	st.global.f32 	[%rd108+8], %f160;
	ld.local.f32 	%f161, [%rd106+12];
	cvt.f64.f32 	%fd326, %f161;
	mul.f64 	%fd327, %fd78, %fd326;
	cvt.rn.f32.f64 	%f162, %fd327;
	st.global.f32 	[%rd108+12], %f162;
	add.s32 	%r293, %r293, 4;
$L__BB2_116:
	setp.eq.s32 	%p94, %r98, 0;
	@%p94 bra 	$L__BB2_119;
	cvt.u64.u32 	%rd109, %r293;
	mul.wide.u32 	%rd110, %r293, 4;
	add.s64 	%rd120, %rd2, %rd110;
	add.s64 	%rd111, %rd8, %rd26;
	mad.lo.s64 	%rd112, %rd111, %rd4, %rd9;
	mad.lo.s64 	%rd113, %rd112, %rd5, %rd109;
	shl.b64 	%rd114, %rd113, 2;
	add.s64 	%rd119, %rd1, %rd114;
	neg.s32 	%r295, %r98;
$L__BB2_118:
	.pragma "nounroll";
	ld.local.f32 	%f163, [%rd120];
	cvt.f64.f32 	%fd328, %f163;
	mul.f64 	%fd329, %fd78, %fd328;
	cvt.rn.f32.f64 	%f164, %fd329;
	st.global.f32 	[%rd119], %f164;
	add.s64 	%rd120, %rd120, 4;
	add.s64 	%rd119, %rd119, 4;
	add.s32 	%r295, %r295, 1;
	setp.ne.s32 	%p95, %r295, 0;
	@%p95 bra 	$L__BB2_118;
$L__BB2_119:
	ret;

}
	// .globl	_Z22flash_attention_kernelI6__halfEvPKT_S3_S3_PS1_iiiiiibf
.visible .entry _Z22flash_attention_kernelI6__halfEvPKT_S3_S3_PS1_iiiiiibf(
	.param .u64 .ptr .align 1 _Z22flash_attention_kernelI6__halfEvPKT_S3_S3_PS1_iiiiiibf_param_0,
	.param .u64 .ptr .align 1 _Z22flash_attention_kernelI6__halfEvPKT_S3_S3_PS1_iiiiiibf_param_1,
	.param .u64 .ptr .align 1 _Z22flash_attention_kernelI6__halfEvPKT_S3_S3_PS1_iiiiiibf_param_2,
	.param .u64 .ptr .align 1 _Z22flash_attention_kernelI6__halfEvPKT_S3_S3_PS1_iiiiiibf_param_3,
	.param .u32 _Z22flash_attention_kernelI6__halfEvPKT_S3_S3_PS1_iiiiiibf_param_4,
	.param .u32 _Z22flash_attention_kernelI6__halfEvPKT_S3_S3_PS1_iiiiiibf_param_5,
	.param .u32 _Z22flash_attention_kernelI6__halfEvPKT_S3_S3_PS1_iiiiiibf_param_6,
	.param .u32 _Z22flash_attention_kernelI6__halfEvPKT_S3_S3_PS1_iiiiiibf_param_7,
	.param .u32 _Z22flash_attention_kernelI6__halfEvPKT_S3_S3_PS1_iiiiiibf_param_8,
	.param .u32 _Z22flash_attention_kernelI6__halfEvPKT_S3_S3_PS1_iiiiiibf_param_9,
	.param .u8 _Z22flash_attention_kernelI6__halfEvPKT_S3_S3_PS1_iiiiiibf_param_10,
	.param .f32 _Z22flash_attention_kernelI6__halfEvPKT_S3_S3_PS1_iiiiiibf_param_11
)
{
	.local .align 16 .b8 	__local_depot3[1024];
	.reg .b64 	%SP;
	.reg .b64 	%SPL;
	.reg .pred 	%p<96>;
	.reg .b16 	%rs<34>;
	.reg .b32 	%r<296>;
	.reg .b32 	%f<146>;
	.reg .b64 	%rd<121>;
	.reg .b64 	%fd<366>;

	mov.u64 	%SPL, __local_depot3;
	ld.param.u64 	%rd39, [_Z22flash_attention_kernelI6__halfEvPKT_S3_S3_PS1_iiiiiibf_param_0];
	ld.param.u64 	%rd40, [_Z22flash_attention_kernelI6__halfEvPKT_S3_S3_PS1_iiiiiibf_param_1];
	ld.param.u64 	%rd41, [_Z22flash_attention_kernelI6__halfEvPKT_S3_S3_PS1_iiiiiibf_param_2];
	ld.param.u64 	%rd42, [_Z22flash_attention_kernelI6__halfEvPKT_S3_S3_PS1_iiiiiibf_param_3];
	ld.param.u32 	%r107, [_Z22flash_attention_kernelI6__halfEvPKT_S3_S3_PS1_iiiiiibf_param_5];
	ld.param.u32 	%r104, [_Z22flash_attention_kernelI6__halfEvPKT_S3_S3_PS1_iiiiiibf_param_6];
	ld.param.u32 	%r108, [_Z22flash_attention_kernelI6__halfEvPKT_S3_S3_PS1_iiiiiibf_param_7];
	ld.param.u32 	%r105, [_Z22flash_attention_kernelI6__halfEvPKT_S3_S3_PS1_iiiiiibf_param_8];
	ld.param.u32 	%r106, [_Z22flash_attention_kernelI6__halfEvPKT_S3_S3_PS1_iiiiiibf_param_9];
	ld.param.s8 	%rs1, [_Z22flash_attention_kernelI6__halfEvPKT_S3_S3_PS1_iiiiiibf_param_10];
	ld.param.f32 	%f19, [_Z22flash_attention_kernelI6__halfEvPKT_S3_S3_PS1_iiiiiibf_param_11];
	cvta.to.global.u64 	%rd1, %rd42;
	add.u64 	%rd2, %SPL, 0;
	add.u64 	%rd3, %SPL, 512;
	mov.u32 	%r1, %tid.x;
	mov.u32 	%r109, %ctaid.z;
	mov.u32 	%r110, %ctaid.y;
	mov.u32 	%r111, %ctaid.x;
	div.s32 	%r112, %r108, %r105;
	div.s32 	%r2, %r110, %r112;
	cvt.s64.s32 	%rd4, %r108;
	cvt.s64.s32 	%rd45, %r107;
	cvt.s64.s32 	%rd5, %r106;
	mul.wide.s32 	%rd6, %r106, %r108;
	cvt.u64.u32 	%rd7, %r109;
	mul.lo.s64 	%rd8, %rd45, %rd7;
	cvt.u64.u32 	%rd9, %r110;
	mad.lo.s64 	%rd46, %rd8, %rd4, %rd9;
	mul.lo.s64 	%rd10, %rd46, %rd5;
	shl.b32 	%r3, %r106, 8;
	mov.f32 	%f20, 0f00000000;
	st.local.v4.f32 	[%rd2], {%f20, %f20, %f20, %f20};
	st.local.v4.f32 	[%rd2+16], {%f20, %f20, %f20, %f20};
	add.s64 	%rd117, %rd2, 32;
	st.local.v4.f32 	[%rd2+32], {%f20, %f20, %f20, %f20};
	st.local.v4.f32 	[%rd2+48], {%f20, %f20, %f20, %f20};
	st.local.v4.f32 	[%rd2+64], {%f20, %f20, %f20, %f20};
	st.local.v4.f32 	[%rd2+80], {%f20, %f20, %f20, %f20};
	st.local.v4.f32 	[%rd2+96], {%f20, %f20, %f20, %f20};
	st.local.v4.f32 	[%rd2+112], {%f20, %f20, %f20, %f20};
	st.local.v4.f32 	[%rd2+128], {%f20, %f20, %f20, %f20};
	st.local.v4.f32 	[%rd2+144], {%f20, %f20, %f20, %f20};
	st.local.v4.f32 	[%rd2+160], {%f20, %f20, %f20, %f20};
	st.local.v4.f32 	[%rd2+176], {%f20, %f20, %f20, %f20};
	st.local.v4.f32 	[%rd2+192], {%f20, %f20, %f20, %f20};
	st.local.v4.f32 	[%rd2+208], {%f20, %f20, %f20, %f20};
	st.local.v4.f32 	[%rd2+224], {%f20, %f20, %f20, %f20};
	st.local.v4.f32 	[%rd2+240], {%f20, %f20, %f20, %f20};
	st.local.v4.f32 	[%rd2+256], {%f20, %f20, %f20, %f20};
	st.local.v4.f32 	[%rd2+272], {%f20, %f20, %f20, %f20};
	st.local.v4.f32 	[%rd2+288], {%f20, %f20, %f20, %f20};
	st.local.v4.f32 	[%rd2+304], {%f20, %f20, %f20, %f20};
	st.local.v4.f32 	[%rd2+320], {%f20, %f20, %f20, %f20};
	st.local.v4.f32 	[%rd2+336], {%f20, %f20, %f20, %f20};
	st.local.v4.f32 	[%rd2+352], {%f20, %f20, %f20, %f20};
	st.local.v4.f32 	[%rd2+368], {%f20, %f20, %f20, %f20};
	st.local.v4.f32 	[%rd2+384], {%f20, %f20, %f20, %f20};
	st.local.v4.f32 	[%rd2+400], {%f20, %f20, %f20, %f20};
	st.local.v4.f32 	[%rd2+416], {%f20, %f20, %f20, %f20};
	st.local.v4.f32 	[%rd2+432], {%f20, %f20, %f20, %f20};
	st.local.v4.f32 	[%rd2+448], {%f20, %f20, %f20, %f20};
	st.local.v4.f32 	[%rd2+464], {%f20, %f20, %f20, %f20};
	st.local.v4.f32 	[%rd2+480], {%f20, %f20, %f20, %f20};
	st.local.v4.f32 	[%rd2+496], {%f20, %f20, %f20, %f20};
	shl.b32 	%r4, %r111, 6;
	add.s32 	%r113, %r4, 64;
	min.s32 	%r114, %r113, %r107;
	sub.s32 	%r5, %r114, %r4;
	shl.b32 	%r6, %r106, 6;
	setp.ge.s32 	%p2, %r1, %r6;
	@%p2 bra 	$L__BB3_5;
	mov.u32 	%r7, %ntid.x;
	cvta.to.global.u64 	%rd12, %rd39;
	mov.u32 	%r274, %r1;
$L__BB3_2:
	div.s32 	%r9, %r274, %r106;
	mul.lo.s32 	%r115, %r9, %r106;
	sub.s32 	%r10, %r274, %r115;
	setp.ge.s32 	%p3, %r9, %r5;
	mov.f32 	%f137, 0f00000000;
	@%p3 bra 	$L__BB3_4;
	add.s32 	%r116, %r4, %r9;
	cvt.s64.s32 	%rd47, %r116;
	cvt.s64.s32 	%rd48, %r10;
	add.s64 	%rd49, %rd10, %rd48;
	mad.lo.s64 	%rd50, %rd6, %rd47, %rd49;
	shl.b64 	%rd51, %rd50, 1;
	add.s64 	%rd52, %rd12, %rd51;
	ld.global.nc.u16 	%rs2, [%rd52];
	// begin inline asm
	{  cvt.f32.f16 %f137, %rs2;}

	// end inline asm
$L__BB3_4:
	mad.lo.s32 	%r117, %r9, %r106, %r10;
	shl.b32 	%r118, %r117, 2;
	mov.u32 	%r119, smem;
	add.s32 	%r120, %r119, %r118;
	st.shared.f32 	[%r120], %f137;
	add.s32 	%r274, %r274, %r7;
	setp.lt.s32 	%p4, %r274, %r6;
	@%p4 bra 	$L__BB3_2;
$L__BB3_5:
	bar.sync 	0;
	setp.lt.s32 	%p5, %r104, 1;
	mov.f64 	%fd330, 0d0000000000000000;
	@%p5 bra 	$L__BB3_105;
	mov.u32 	%r122, smem;
	add.s32 	%r12, %r122, %r3;
	add.s32 	%r13, %r12, %r3;
	add.s32 	%r123, %r104, 63;
	shr.u32 	%r14, %r123, 6;
	mov.u32 	%r15, %ntid.x;
	setp.lt.u32 	%p6, %r1, 64;
	setp.lt.s32 	%p7, %r1, %r5;
	and.pred  	%p1, %p6, %p7;
	add.s32 	%r16, %r4, %r1;
	mul.lo.s32 	%r17, %r106, %r1;
	cvt.f64.f32 	%fd1, %f19;
	add.s32 	%r18, %r106, -1;
	and.b32  	%r19, %r106, 7;
	and.b32  	%r20, %r106, 3;
	mul.f64 	%fd2, %fd1, 0d0000000000000000;
	and.b32  	%r21, %r106, 2147483640;
	and.b32  	%r22, %r106, 1;
	cvt.s64.s32 	%rd53, %r104;
	mul.lo.s64 	%rd13, %rd53, %rd7;
	cvt.s64.s32 	%rd14, %r105;
	cvta.to.global.u64 	%rd15, %rd40;
	cvta.to.global.u64 	%rd16, %rd41;
	mov.f64 	%fd331, 0dFFF0000000000000;
	mov.f64 	%fd330, 0d0000000000000000;
	mov.b32 	%r275, 0;
	cvt.s64.s32 	%rd57, %r2;
	not.pred 	%p11, %p1;
$L__BB3_7:
	mov.f64 	%fd4, %fd331;
	setp.ge.s32 	%p8, %r1, %r6;
	shl.b32 	%r24, %r275, 6;
	add.s32 	%r125, %r24, 64;
	min.s32 	%r25, %r104, %r125;
	and.b32  	%r26, %r25, 7;
	and.b32  	%r27, %r25, 15;
	neg.s32 	%r28, %r24;
	sub.s32 	%r29, %r25, %r24;
	add.s32 	%r30, %r29, -1;
	@%p8 bra 	$L__BB3_13;
	mov.u32 	%r276, %r1;
$L__BB3_9:
	div.s32 	%r33, %r276, %r106;
	mul.lo.s32 	%r126, %r33, %r106;
	sub.s32 	%r34, %r276, %r126;
	setp.ge.s32 	%p9, %r33, %r29;
	@%p9 bra 	$L__BB3_11;
	add.s32 	%r132, %r24, %r33;
	cvt.s64.s32 	%rd54, %r132;
	cvt.s64.s32 	%rd55, %r34;
	add.s64 	%rd56, %rd13, %rd54;
	mad.lo.s64 	%rd58, %rd56, %rd14, %rd57;
	mad.lo.s64 	%rd59, %rd58, %rd5, %rd55;
	shl.b64 	%rd60, %rd59, 1;
	add.s64 	%rd61, %rd15, %rd60;
	ld.global.nc.u16 	%rs3, [%rd61];
	// begin inline asm
	{  cvt.f32.f16 %f23, %rs3;}

	// end inline asm
	mad.lo.s32 	%r133, %r33, %r106, %r34;
	shl.b32 	%r134, %r133, 2;
	add.s32 	%r135, %r12, %r134;
	st.shared.f32 	[%r135], %f23;
	add.s64 	%rd62, %rd16, %rd60;
	ld.global.nc.u16 	%rs4, [%rd62];
	// begin inline asm
	{  cvt.f32.f16 %f24, %rs4;}

	// end inline asm
	add.s32 	%r136, %r135, %r3;
	st.shared.f32 	[%r136], %f24;
	bra.uni 	$L__BB3_12;
$L__BB3_11:
	mad.lo.s32 	%r127, %r33, %r106, %r34;
	shl.b32 	%r128, %r127, 2;
	add.s32 	%r129, %r12, %r128;
	mov.b32 	%r130, 0;
	st.shared.u32 	[%r129], %r130;
	add.s32 	%r131, %r129, %r3;
	st.shared.u32 	[%r131], %r130;
$L__BB3_12:
	add.s32 	%r276, %r276, %r15;
	setp.lt.s32 	%p10, %r276, %r6;
	@%p10 bra 	$L__BB3_9;
$L__BB3_13:
	bar.sync 	0;
	mov.f64 	%fd331, %fd4;
	@%p11 bra 	$L__BB3_104;
	setp.lt.s32 	%p12, %r29, 1;
	mov.f64 	%fd344, 0dFFF0000000000000;
	@%p12 bra 	$L__BB3_60;
	setp.lt.s32 	%p13, %r106, 1;
	@%p13 bra 	$L__BB3_32;
	mov.f64 	%fd344, 0dFFF0000000000000;
	mov.b32 	%r277, 0;
$L__BB3_17:
	setp.lt.u32 	%p40, %r18, 7;
	mul.lo.s32 	%r37, %r277, %r106;
	mov.f32 	%f145, 0f00000000;
	mov.b32 	%r280, 0;
	@%p40 bra 	$L__BB3_20;
	mov.f32 	%f145, 0f00000000;
	mov.b32 	%r278, 0;
$L__BB3_19:
	.pragma "nounroll";
	add.s32 	%r146, %r278, %r17;
	shl.b32 	%r147, %r146, 2;
	mov.u32 	%r148, smem;
	add.s32 	%r149, %r148, %r147;
	ld.shared.f32 	%f28, [%r149];
	add.s32 	%r150, %r278, %r37;
	shl.b32 	%r151, %r150, 2;
	add.s32 	%r152, %r12, %r151;
	ld.shared.f32 	%f29, [%r152];
	fma.rn.f32 	%f30, %f28, %f29, %f145;
	ld.shared.f32 	%f31, [%r149+4];
	ld.shared.f32 	%f32, [%r152+4];
	fma.rn.f32 	%f33, %f31, %f32, %f30;
	ld.shared.f32 	%f34, [%r149+8];
	ld.shared.f32 	%f35, [%r152+8];
	fma.rn.f32 	%f36, %f34, %f35, %f33;
	ld.shared.f32 	%f37, [%r149+12];
	ld.shared.f32 	%f38, [%r152+12];
	fma.rn.f32 	%f39, %f37, %f38, %f36;
	ld.shared.f32 	%f40, [%r149+16];
	ld.shared.f32 	%f41, [%r152+16];
	fma.rn.f32 	%f42, %f40, %f41, %f39;
	ld.shared.f32 	%f43, [%r149+20];
	ld.shared.f32 	%f44, [%r152+20];
	fma.rn.f32 	%f45, %f43, %f44, %f42;
	ld.shared.f32 	%f46, [%r149+24];
	ld.shared.f32 	%f47, [%r152+24];
	fma.rn.f32 	%f48, %f46, %f47, %f45;
	ld.shared.f32 	%f49, [%r149+28];
	ld.shared.f32 	%f50, [%r152+28];
	fma.rn.f32 	%f145, %f49, %f50, %f48;
	add.s32 	%r278, %r278, 8;
	setp.ne.s32 	%p41, %r278, %r21;
	mov.u32 	%r280, %r21;
	@%p41 bra 	$L__BB3_19;
$L__BB3_20:
	setp.eq.s32 	%p42, %r19, 0;
	@%p42 bra 	$L__BB3_28;
	add.s32 	%r153, %r19, -1;
	setp.lt.u32 	%p43, %r153, 3;
	@%p43 bra 	$L__BB3_23;
	add.s32 	%r154, %r280, %r17;
	shl.b32 	%r155, %r154, 2;
	mov.u32 	%r156, smem;
	add.s32 	%r157, %r156, %r155;
	ld.shared.f32 	%f52, [%r157];
	add.s32 	%r158, %r280, %r37;
	shl.b32 	%r159, %r158, 2;
	add.s32 	%r160, %r12, %r159;
	ld.shared.f32 	%f53, [%r160];
	fma.rn.f32 	%f54, %f52, %f53, %f145;
	ld.shared.f32 	%f55, [%r157+4];
	ld.shared.f32 	%f56, [%r160+4];
	fma.rn.f32 	%f57, %f55, %f56, %f54;
	ld.shared.f32 	%f58, [%r157+8];
	ld.shared.f32 	%f59, [%r160+8];
	fma.rn.f32 	%f60, %f58, %f59, %f57;
	ld.shared.f32 	%f61, [%r157+12];
	ld.shared.f32 	%f62, [%r160+12];
	fma.rn.f32 	%f145, %f61, %f62, %f60;
	add.s32 	%r280, %r280, 4;
$L__BB3_23:
	setp.eq.s32 	%p44, %r20, 0;
	@%p44 bra 	$L__BB3_28;
	setp.eq.s32 	%p45, %r20, 1;
	@%p45 bra 	$L__BB3_26;
	add.s32 	%r161, %r280, %r17;
	shl.b32 	%r162, %r161, 2;
	mov.u32 	%r163, smem;
	add.s32 	%r164, %r163, %r162;
	ld.shared.f32 	%f64, [%r164];
	add.s32 	%r165, %r280, %r37;
	shl.b32 	%r166, %r165, 2;
	add.s32 	%r167, %r12, %r166;
	ld.shared.f32 	%f65, [%r167];
	fma.rn.f32 	%f66, %f64, %f65, %f145;
	ld.shared.f32 	%f67, [%r164+4];
	ld.shared.f32 	%f68, [%r167+4];
	fma.rn.f32 	%f145, %f67, %f68, %f66;
	add.s32 	%r280, %r280, 2;
$L__BB3_26:
	setp.eq.s32 	%p46, %r22, 0;
	@%p46 bra 	$L__BB3_28;
	add.s32 	%r168, %r280, %r17;
	shl.b32 	%r169, %r168, 2;
	mov.u32 	%r170, smem;
	add.s32 	%r171, %r170, %r169;
	ld.shared.f32 	%f69, [%r171];
	add.s32 	%r172, %r280, %r37;
	shl.b32 	%r173, %r172, 2;
	add.s32 	%r174, %r12, %r173;
	ld.shared.f32 	%f70, [%r174];
	fma.rn.f32 	%f145, %f69, %f70, %f145;
$L__BB3_28:
	setp.ne.s16 	%p47, %rs1, 0;
	add.s32 	%r175, %r24, %r277;
	setp.gt.u32 	%p48, %r175, %r16;
	and.pred  	%p49, %p47, %p48;
	@%p49 bra 	$L__BB3_30;
	cvt.f64.f32 	%fd94, %f145;
	mul.f64 	%fd333, %fd94, %fd1;
	mul.wide.u32 	%rd71, %r277, 8;
	add.s64 	%rd72, %rd3, %rd71;
	st.local.f64 	[%rd72], %fd333;
	bra.uni 	$L__BB3_31;
$L__BB3_30:
	mul.wide.u32 	%rd73, %r277, 8;
	add.s64 	%rd74, %rd3, %rd73;
	mov.b64 	%rd75, -4503599627370496;
	st.local.u64 	[%rd74], %rd75;
	mov.f64 	%fd333, 0dFFF0000000000000;
$L__BB3_31:
	max.f64 	%fd344, %fd344, %fd333;
	add.s32 	%r277, %r277, 1;
	setp.lt.s32 	%p50, %r277, %r29;
	@%p50 bra 	$L__BB3_17;
	bra.uni 	$L__BB3_60;
$L__BB3_32:
	and.b32  	%r46, %r25, 3;
	setp.lt.u32 	%p14, %r30, 3;
	mov.f64 	%fd344, 0dFFF0000000000000;
	mov.b32 	%r284, 0;
	@%p14 bra 	$L__BB3_47;
	add.s64 	%rd115, %rd3, 16;
	sub.s32 	%r284, %r29, %r46;
	add.s32 	%r138, %r24, %r46;
	sub.s32 	%r283, %r138, %r25;
	add.s32 	%r282, %r24, 3;
	mov.f64 	%fd344, 0dFFF0000000000000;
$L__BB3_34:
	setp.eq.s16 	%p15, %rs1, 0;
	add.s32 	%r52, %r282, -2;
	add.s32 	%r139, %r282, -3;
	setp.le.u32 	%p16, %r139, %r16;
	or.pred  	%p17, %p15, %p16;
	@%p17 bra 	$L__BB3_36;
	mov.b64 	%rd63, -4503599627370496;
	st.local.u64 	[%rd115+-16], %rd63;
	mov.f64 	%fd335, 0dFFF0000000000000;
	bra.uni 	$L__BB3_37;
$L__BB3_36:
	st.local.f64 	[%rd115+-16], %fd2;
	mov.f64 	%fd335, %fd2;
$L__BB3_37:
	setp.ne.s16 	%p18, %rs1, 0;
	max.f64 	%fd11, %fd344, %fd335;
	setp.gt.u32 	%p19, %r52, %r16;
	and.pred  	%p20, %p18, %p19;
	@%p20 bra 	$L__BB3_39;
	st.local.f64 	[%rd115+-8], %fd2;
	mov.f64 	%fd336, %fd2;
	bra.uni 	$L__BB3_40;
$L__BB3_39:
	mov.b64 	%rd64, -4503599627370496;
	st.local.u64 	[%rd115+-8], %rd64;
	mov.f64 	%fd336, 0dFFF0000000000000;
$L__BB3_40:
	max.f64 	%fd13, %fd11, %fd336;
	add.s32 	%r140, %r52, 1;
	setp.gt.u32 	%p22, %r140, %r16;
	and.pred  	%p23, %p18, %p22;
	@%p23 bra 	$L__BB3_42;
	st.local.f64 	[%rd115], %fd2;
	mov.f64 	%fd337, %fd2;
	bra.uni 	$L__BB3_43;
$L__BB3_42:
	mov.b64 	%rd65, -4503599627370496;
	st.local.u64 	[%rd115], %rd65;
	mov.f64 	%fd337, 0dFFF0000000000000;
$L__BB3_43:
	max.f64 	%fd15, %fd13, %fd337;
	setp.gt.u32 	%p25, %r282, %r16;
	and.pred  	%p26, %p18, %p25;
	@%p26 bra 	$L__BB3_45;
	st.local.f64 	[%rd115+8], %fd2;
	mov.f64 	%fd338, %fd2;
	bra.uni 	$L__BB3_46;
$L__BB3_45:
	mov.b64 	%rd66, -4503599627370496;
	st.local.u64 	[%rd115+8], %rd66;
	mov.f64 	%fd338, 0dFFF0000000000000;
$L__BB3_46:
	max.f64 	%fd344, %fd15, %fd338;
	add.s32 	%r283, %r283, 4;
	add.s32 	%r282, %r282, 4;
	add.s64 	%rd115, %rd115, 32;
	setp.ne.s32 	%p27, %r283, 0;
	@%p27 bra 	$L__BB3_34;
$L__BB3_47:
	setp.eq.s32 	%p28, %r46, 0;
	@%p28 bra 	$L__BB3_60;
	setp.ne.s16 	%p29, %rs1, 0;
	add.s32 	%r56, %r24, %r284;
	setp.gt.u32 	%p30, %r56, %r16;
	and.pred  	%p31, %p29, %p30;
	mul.wide.u32 	%rd67, %r284, 8;
	add.s64 	%rd20, %rd3, %rd67;
	@%p31 bra 	$L__BB3_50;
	st.local.f64 	[%rd20], %fd2;
	mov.f64 	%fd341, %fd2;
	bra.uni 	$L__BB3_51;
$L__BB3_50:
	mov.b64 	%rd68, -4503599627370496;
	st.local.u64 	[%rd20], %rd68;
	mov.f64 	%fd341, 0dFFF0000000000000;
$L__BB3_51:
	max.f64 	%fd344, %fd344, %fd341;
	setp.eq.s32 	%p32, %r46, 1;
	@%p32 bra 	$L__BB3_60;
	add.s32 	%r141, %r56, 1;
	setp.gt.u32 	%p34, %r141, %r16;
	and.pred  	%p35, %p29, %p34;
	@%p35 bra 	$L__BB3_54;
	st.local.f64 	[%rd20+8], %fd2;
	mov.f64 	%fd342, %fd2;
	bra.uni 	$L__BB3_55;
$L__BB3_54:
	mov.b64 	%rd69, -4503599627370496;
	st.local.u64 	[%rd20+8], %rd69;
	mov.f64 	%fd342, 0dFFF0000000000000;
$L__BB3_55:
	max.f64 	%fd344, %fd344, %fd342;
	setp.eq.s32 	%p36, %r46, 2;
	@%p36 bra 	$L__BB3_60;
	add.s32 	%r142, %r56, 2;
	setp.gt.u32 	%p38, %r142, %r16;
	and.pred  	%p39, %p29, %p38;
	@%p39 bra 	$L__BB3_58;
	st.local.f64 	[%rd20+16], %fd2;
	mov.f64 	%fd343, %fd2;
	bra.uni 	$L__BB3_59;
$L__BB3_58:
	mov.b64 	%rd70, -4503599627370496;
	st.local.u64 	[%rd20+16], %rd70;
	mov.f64 	%fd343, 0dFFF0000000000000;
$L__BB3_59:
	max.f64 	%fd344, %fd344, %fd343;
$L__BB3_60:
	max.f64 	%fd331, %fd4, %fd344;
	mov.f64 	%fd345, 0d0000000000000000;
	@%p12 bra 	$L__BB3_84;
	and.b32  	%r57, %r25, 1;
	sub.s32 	%r176, 1, %r28;
	setp.eq.s32 	%p52, %r25, %r176;
	mov.f64 	%fd345, 0d0000000000000000;
	mov.b64 	%rd116, 0;
	@%p52 bra 	$L__BB3_77;
	sub.s32 	%r58, %r29, %r57;
	mov.f64 	%fd345, 0d0000000000000000;
	mov.b32 	%r285, 0;
$L__BB3_63:
	mul.wide.u32 	%rd77, %r285, 8;
	add.s64 	%rd21, %rd3, %rd77;
	ld.local.f64 	%fd29, [%rd21];
	setp.equ.f64 	%p53, %fd29, 0dFFF0000000000000;
	@%p53 bra 	$L__BB3_68;
	sub.f64 	%fd30, %fd29, %fd331;
	fma.rn.f64 	%fd100, %fd30, 0d3FF71547652B82FE, 0d4338000000000000;
	{
	.reg .b32 %temp; 
	mov.b64 	{%r60, %temp}, %fd100;
	}
	mov.f64 	%fd101, 0dC338000000000000;
	add.rn.f64 	%fd102, %fd100, %fd101;
	fma.rn.f64 	%fd103, %fd102, 0dBFE62E42FEFA39EF, %fd30;
	fma.rn.f64 	%fd104, %fd102, 0dBC7ABC9E3B39803F, %fd103;
	fma.rn.f64 	%fd105, %fd104, 0d3E5ADE1569CE2BDF, 0d3E928AF3FCA213EA;
	fma.rn.f64 	%fd106, %fd105, %fd104, 0d3EC71DEE62401315;
	fma.rn.f64 	%fd107, %fd106, %fd104, 0d3EFA01997C89EB71;
	fma.rn.f64 	%fd108, %fd107, %fd104, 0d3F2A01A014761F65;
	fma.rn.f64 	%fd109, %fd108, %fd104, 0d3F56C16C1852B7AF;
	fma.rn.f64 	%fd110, %fd109, %fd104, 0d3F81111111122322;
	fma.rn.f64 	%fd111, %fd110, %fd104, 0d3FA55555555502A1;
	fma.rn.f64 	%fd112, %fd111, %fd104, 0d3FC5555555555511;
	fma.rn.f64 	%fd113, %fd112, %fd104, 0d3FE000000000000B;
	fma.rn.f64 	%fd114, %fd113, %fd104, 0d3FF0000000000000;
	fma.rn.f64 	%fd115, %fd114, %fd104, 0d3FF0000000000000;
	{
	.reg .b32 %temp; 
	mov.b64 	{%r61, %temp}, %fd115;
	}
	{
	.reg .b32 %temp; 
	mov.b64 	{%temp, %r62}, %fd115;
	}
	shl.b32 	%r178, %r60, 20;
	add.s32 	%r179, %r178, %r62;
	mov.b64 	%fd346, {%r61, %r179};
	{
	.reg .b32 %temp; 
	mov.b64 	{%temp, %r180}, %fd30;
	}
	mov.b32 	%f71, %r180;
	abs.f32 	%f15, %f71;
	setp.lt.f32 	%p54, %f15, 0f4086232B;
	@%p54 bra 	$L__BB3_67;
	setp.lt.f64 	%p55, %fd30, 0d0000000000000000;
	add.f64 	%fd116, %fd30, 0d7FF0000000000000;
	selp.f64 	%fd346, 0d0000000000000000, %fd116, %p55;
	setp.geu.f32 	%p56, %f15, 0f40874800;
	@%p56 bra 	$L__BB3_67;
	shr.u32 	%r181, %r60, 31;
	add.s32 	%r182, %r60, %r181;
	shr.s32 	%r183, %r182, 1;
	shl.b32 	%r184, %r183, 20;
	add.s32 	%r185, %r62, %r184;
	mov.b64 	%fd117, {%r61, %r185};
	sub.s32 	%r186, %r60, %r183;
	shl.b32 	%r187, %r186, 20;
	add.s32 	%r188, %r187, 1072693248;
	mov.b32 	%r189, 0;
	mov.b64 	%fd118, {%r189, %r188};
	mul.f64 	%fd346, %fd118, %fd117;
$L__BB3_67:
	st.local.f64 	[%rd21], %fd346;
	add.f64 	%fd345, %fd345, %fd346;
	bra.uni 	$L__BB3_69;
$L__BB3_68:
	mov.b64 	%rd78, 0;
	st.local.u64 	[%rd21], %rd78;
$L__BB3_69:
	ld.local.f64 	%fd37, [%rd21+8];
	setp.equ.f64 	%p57, %fd37, 0dFFF0000000000000;
	@%p57 bra 	$L__BB3_74;
	sub.f64 	%fd38, %fd37, %fd331;
	fma.rn.f64 	%fd119, %fd38, 0d3FF71547652B82FE, 0d4338000000000000;
	{
	.reg .b32 %temp; 
	mov.b64 	{%r63, %temp}, %fd119;
	}
	mov.f64 	%fd120, 0dC338000000000000;
	add.rn.f64 	%fd121, %fd119, %fd120;
	fma.rn.f64 	%fd122, %fd121, 0dBFE62E42FEFA39EF, %fd38;
	fma.rn.f64 	%fd123, %fd121, 0dBC7ABC9E3B39803F, %fd122;
	fma.rn.f64 	%fd124, %fd123, 0d3E5ADE1569CE2BDF, 0d3E928AF3FCA213EA;
	fma.rn.f64 	%fd125, %fd124, %fd123, 0d3EC71DEE62401315;
	fma.rn.f64 	%fd126, %fd125, %fd123, 0d3EFA01997C89EB71;
	fma.rn.f64 	%fd127, %fd126, %fd123, 0d3F2A01A014761F65;
	fma.rn.f64 	%fd128, %fd127, %fd123, 0d3F56C16C1852B7AF;
	fma.rn.f64 	%fd129, %fd128, %fd123, 0d3F81111111122322;
	fma.rn.f64 	%fd130, %fd129, %fd123, 0d3FA55555555502A1;
	fma.rn.f64 	%fd131, %fd130, %fd123, 0d3FC5555555555511;
	fma.rn.f64 	%fd132, %fd131, %fd123, 0d3FE000000000000B;
	fma.rn.f64 	%fd133, %fd132, %fd123, 0d3FF0000000000000;
	fma.rn.f64 	%fd134, %fd133, %fd123, 0d3FF0000000000000;
	{
	.reg .b32 %temp; 
	mov.b64 	{%r64, %temp}, %fd134;
	}
	{
	.reg .b32 %temp; 
	mov.b64 	{%temp, %r65}, %fd134;
	}
	shl.b32 	%r190, %r63, 20;
	add.s32 	%r191, %r190, %r65;
	mov.b64 	%fd348, {%r64, %r191};
	{
	.reg .b32 %temp; 
	mov.b64 	{%temp, %r192}, %fd38;
	}
	mov.b32 	%f72, %r192;
	abs.f32 	%f16, %f72;
	setp.lt.f32 	%p58, %f16, 0f4086232B;
	@%p58 bra 	$L__BB3_73;
	setp.lt.f64 	%p59, %fd38, 0d0000000000000000;
	add.f64 	%fd135, %fd38, 0d7FF0000000000000;
	selp.f64 	%fd348, 0d0000000000000000, %fd135, %p59;
	setp.geu.f32 	%p60, %f16, 0f40874800;
	@%p60 bra 	$L__BB3_73;
	shr.u32 	%r193, %r63, 31;
	add.s32 	%r194, %r63, %r193;
	shr.s32 	%r195, %r194, 1;
	shl.b32 	%r196, %r195, 20;
	add.s32 	%r197, %r65, %r196;
	mov.b64 	%fd136, {%r64, %r197};
	sub.s32 	%r198, %r63, %r195;
	shl.b32 	%r199, %r198, 20;
	add.s32 	%r200, %r199, 1072693248;
	mov.b32 	%r201, 0;
	mov.b64 	%fd137, {%r201, %r200};
	mul.f64 	%fd348, %fd137, %fd136;
$L__BB3_73:
	st.local.f64 	[%rd21+8], %fd348;
	add.f64 	%fd345, %fd345, %fd348;
	bra.uni 	$L__BB3_75;
$L__BB3_74:
	mov.b64 	%rd79, 0;
	st.local.u64 	[%rd21+8], %rd79;
$L__BB3_75:
	add.s32 	%r285, %r285, 2;
	setp.ne.s32 	%p61, %r285, %r58;
	@%p61 bra 	$L__BB3_63;
	cvt.u64.u32 	%rd116, %r58;
$L__BB3_77:
	setp.eq.s32 	%p62, %r57, 0;
	@%p62 bra 	$L__BB3_84;
	shl.b64 	%rd80, %rd116, 3;
	add.s64 	%rd24, %rd3, %rd80;
	ld.local.f64 	%fd47, [%rd24];
	setp.equ.f64 	%p63, %fd47, 0dFFF0000000000000;
	@%p63 bra 	$L__BB3_83;
	sub.f64 	%fd48, %fd47, %fd331;
	fma.rn.f64 	%fd138, %fd48, 0d3FF71547652B82FE, 0d4338000000000000;
	{
	.reg .b32 %temp; 
	mov.b64 	{%r67, %temp}, %fd138;
	}
	mov.f64 	%fd139, 0dC338000000000000;
	add.rn.f64 	%fd140, %fd138, %fd139;
	fma.rn.f64 	%fd141, %fd140, 0dBFE62E42FEFA39EF, %fd48;
	fma.rn.f64 	%fd142, %fd140, 0dBC7ABC9E3B39803F, %fd141;
	fma.rn.f64 	%fd143, %fd142, 0d3E5ADE1569CE2BDF, 0d3E928AF3FCA213EA;
	fma.rn.f64 	%fd144, %fd143, %fd142, 0d3EC71DEE62401315;
	fma.rn.f64 	%fd145, %fd144, %fd142, 0d3EFA01997C89EB71;
	fma.rn.f64 	%fd146, %fd145, %fd142, 0d3F2A01A014761F65;
	fma.rn.f64 	%fd147, %fd146, %fd142, 0d3F56C16C1852B7AF;
	fma.rn.f64 	%fd148, %fd147, %fd142, 0d3F81111111122322;
	fma.rn.f64 	%fd149, %fd148, %fd142, 0d3FA55555555502A1;
	fma.rn.f64 	%fd150, %fd149, %fd142, 0d3FC5555555555511;
	fma.rn.f64 	%fd151, %fd150, %fd142, 0d3FE000000000000B;
	fma.rn.f64 	%fd152, %fd151, %fd142, 0d3FF0000000000000;
	fma.rn.f64 	%fd153, %fd152, %fd142, 0d3FF0000000000000;
	{
	.reg .b32 %temp; 
	mov.b64 	{%r68, %temp}, %fd153;
	}
	{
	.reg .b32 %temp; 
	mov.b64 	{%temp, %r69}, %fd153;
	}
	shl.b32 	%r202, %r67, 20;
	add.s32 	%r203, %r202, %r69;
	mov.b64 	%fd352, {%r68, %r203};
	{
	.reg .b32 %temp; 
	mov.b64 	{%temp, %r204}, %fd48;
	}
	mov.b32 	%f73, %r204;
	abs.f32 	%f17, %f73;
	setp.lt.f32 	%p64, %f17, 0f4086232B;
	@%p64 bra 	$L__BB3_82;
	setp.lt.f64 	%p65, %fd48, 0d0000000000000000;
	add.f64 	%fd154, %fd48, 0d7FF0000000000000;
	selp.f64 	%fd352, 0d0000000000000000, %fd154, %p65;
	setp.geu.f32 	%p66, %f17, 0f40874800;
	@%p66 bra 	$L__BB3_82;
	shr.u32 	%r205, %r67, 31;
	add.s32 	%r206, %r67, %r205;
	shr.s32 	%r207, %r206, 1;
	shl.b32 	%r208, %r207, 20;
	add.s32 	%r209, %r69, %r208;
	mov.b64 	%fd155, {%r68, %r209};
	sub.s32 	%r210, %r67, %r207;
	shl.b32 	%r211, %r210, 20;
	add.s32 	%r212, %r211, 1072693248;
	mov.b32 	%r213, 0;
	mov.b64 	%fd156, {%r213, %r212};
	mul.f64 	%fd352, %fd156, %fd155;
$L__BB3_82:
	st.local.f64 	[%rd24], %fd352;
	add.f64 	%fd345, %fd345, %fd352;
	bra.uni 	$L__BB3_84;
$L__BB3_83:
	mov.b64 	%rd81, 0;
	st.local.u64 	[%rd24], %rd81;
$L__BB3_84:
	sub.f64 	%fd55, %fd4, %fd331;
	fma.rn.f64 	%fd157, %fd55, 0d3FF71547652B82FE, 0d4338000000000000;
	{
	.reg .b32 %temp; 
	mov.b64 	{%r70, %temp}, %fd157;
	}
	mov.f64 	%fd158, 0dC338000000000000;
	add.rn.f64 	%fd159, %fd157, %fd158;
	fma.rn.f64 	%fd160, %fd159, 0dBFE62E42FEFA39EF, %fd55;
	fma.rn.f64 	%fd161, %fd159, 0dBC7ABC9E3B39803F, %fd160;
	fma.rn.f64 	%fd162, %fd161, 0d3E5ADE1569CE2BDF, 0d3E928AF3FCA213EA;
	fma.rn.f64 	%fd163, %fd162, %fd161, 0d3EC71DEE62401315;
	fma.rn.f64 	%fd164, %fd163, %fd161, 0d3EFA01997C89EB71;
	fma.rn.f64 	%fd165, %fd164, %fd161, 0d3F2A01A014761F65;
	fma.rn.f64 	%fd166, %fd165, %fd161, 0d3F56C16C1852B7AF;
	fma.rn.f64 	%fd167, %fd166, %fd161, 0d3F81111111122322;
	fma.rn.f64 	%fd168, %fd167, %fd161, 0d3FA55555555502A1;
	fma.rn.f64 	%fd169, %fd168, %fd161, 0d3FC5555555555511;
	fma.rn.f64 	%fd170, %fd169, %fd161, 0d3FE000000000000B;
	fma.rn.f64 	%fd171, %fd170, %fd161, 0d3FF0000000000000;
	fma.rn.f64 	%fd172, %fd171, %fd161, 0d3FF0000000000000;
	{
	.reg .b32 %temp; 
	mov.b64 	{%r71, %temp}, %fd172;
	}
	{
	.reg .b32 %temp; 
	mov.b64 	{%temp, %r72}, %fd172;
	}
	shl.b32 	%r214, %r70, 20;
	add.s32 	%r215, %r214, %r72;
	mov.b64 	%fd354, {%r71, %r215};
	{
	.reg .b32 %temp; 
	mov.b64 	{%temp, %r216}, %fd55;
	}
	mov.b32 	%f74, %r216;
	abs.f32 	%f18, %f74;
	setp.lt.f32 	%p67, %f18, 0f4086232B;
	@%p67 bra 	$L__BB3_87;
	setp.lt.f64 	%p68, %fd55, 0d0000000000000000;
	add.f64 	%fd173, %fd55, 0d7FF0000000000000;
	selp.f64 	%fd354, 0d0000000000000000, %fd173, %p68;
	setp.geu.f32 	%p69, %f18, 0f40874800;
	@%p69 bra 	$L__BB3_87;
	shr.u32 	%r217, %r70, 31;
	add.s32 	%r218, %r70, %r217;
	shr.s32 	%r219, %r218, 1;
	shl.b32 	%r220, %r219, 20;
	add.s32 	%r221, %r72, %r220;
	mov.b64 	%fd174, {%r71, %r221};
	sub.s32 	%r222, %r70, %r219;
	shl.b32 	%r223, %r222, 20;
	add.s32 	%r224, %r223, 1072693248;
	mov.b32 	%r225, 0;
	mov.b64 	%fd175, {%r225, %r224};
	mul.f64 	%fd354, %fd175, %fd174;
$L__BB3_87:
	setp.lt.s32 	%p70, %r106, 1;
	fma.rn.f64 	%fd330, %fd330, %fd354, %fd345;
	@%p70 bra 	$L__BB3_104;
	sub.s32 	%r73, %r29, %r27;
	and.b32  	%r74, %r25, 3;
	mov.b32 	%r286, 0;
$L__BB3_89:
	mov.f64 	%fd362, 0d0000000000000000;
	@%p12 bra 	$L__BB3_103;
	setp.lt.u32 	%p72, %r30, 15;
	mov.f64 	%fd362, 0d0000000000000000;
	mov.b32 	%r289, 0;
	@%p72 bra 	$L__BB3_93;
	mov.f64 	%fd362, 0d0000000000000000;
	mov.b32 	%r287, 0;
$L__BB3_92:
	.pragma "nounroll";
	mul.wide.u32 	%rd82, %r287, 8;
	add.s64 	%rd83, %rd3, %rd82;
	ld.local.v2.f64 	{%fd180, %fd181}, [%rd83];
	mad.lo.s32 	%r229, %r287, %r106, %r286;
	shl.b32 	%r230, %r229, 2;
	add.s32 	%r231, %r13, %r230;
	ld.shared.f32 	%f75, [%r231];
	cvt.f64.f32 	%fd182, %f75;
	fma.rn.f64 	%fd183, %fd180, %fd182, %fd362;
	shl.b32 	%r232, %r106, 2;
	add.s32 	%r233, %r231, %r232;
	ld.shared.f32 	%f76, [%r233];
	cvt.f64.f32 	%fd184, %f76;
	fma.rn.f64 	%fd185, %fd181, %fd184, %fd183;
	ld.local.v2.f64 	{%fd186, %fd187}, [%rd83+16];
	add.s32 	%r234, %r233, %r232;
	ld.shared.f32 	%f77, [%r234];
	cvt.f64.f32 	%fd188, %f77;
	fma.rn.f64 	%fd189, %fd186, %fd188, %fd185;
	add.s32 	%r235, %r234, %r232;
	ld.shared.f32 	%f78, [%r235];
	cvt.f64.f32 	%fd190, %f78;
	fma.rn.f64 	%fd191, %fd187, %fd190, %fd189;
	ld.local.v2.f64 	{%fd192, %fd193}, [%rd83+32];
	add.s32 	%r236, %r235, %r232;
	ld.shared.f32 	%f79, [%r236];
	cvt.f64.f32 	%fd194, %f79;
	fma.rn.f64 	%fd195, %fd192, %fd194, %fd191;
	add.s32 	%r237, %r236, %r232;
	ld.shared.f32 	%f80, [%r237];
	cvt.f64.f32 	%fd196, %f80;
	fma.rn.f64 	%fd197, %fd193, %fd196, %fd195;
	ld.local.v2.f64 	{%fd198, %fd199}, [%rd83+48];
	add.s32 	%r238, %r237, %r232;
	ld.shared.f32 	%f81, [%r238];
	cvt.f64.f32 	%fd200, %f81;
	fma.rn.f64 	%fd201, %fd198, %fd200, %fd197;
	add.s32 	%r239, %r238, %r232;
	ld.shared.f32 	%f82, [%r239];
	cvt.f64.f32 	%fd202, %f82;
	fma.rn.f64 	%fd203, %fd199, %fd202, %fd201;
	ld.local.v2.f64 	{%fd204, %fd205}, [%rd83+64];
	add.s32 	%r240, %r239, %r232;
	ld.shared.f32 	%f83, [%r240];
	cvt.f64.f32 	%fd206, %f83;
	fma.rn.f64 	%fd207, %fd204, %fd206, %fd203;
	add.s32 	%r241, %r240, %r232;
	ld.shared.f32 	%f84, [%r241];
	cvt.f64.f32 	%fd208, %f84;
	fma.rn.f64 	%fd209, %fd205, %fd208, %fd207;
	ld.local.v2.f64 	{%fd210, %fd211}, [%rd83+80];
	add.s32 	%r242, %r241, %r232;
	ld.shared.f32 	%f85, [%r242];
	cvt.f64.f32 	%fd212, %f85;
	fma.rn.f64 	%fd213, %fd210, %fd212, %fd209;
	add.s32 	%r243, %r242, %r232;
	ld.shared.f32 	%f86, [%r243];
	cvt.f64.f32 	%fd214, %f86;
	fma.rn.f64 	%fd215, %fd211, %fd214, %fd213;
	ld.local.v2.f64 	{%fd216, %fd217}, [%rd83+96];
	add.s32 	%r244, %r243, %r232;
	ld.shared.f32 	%f87, [%r244];
	cvt.f64.f32 	%fd218, %f87;
	fma.rn.f64 	%fd219, %fd216, %fd218, %fd215;
	add.s32 	%r245, %r244, %r232;
	ld.shared.f32 	%f88, [%r245];
	cvt.f64.f32 	%fd220, %f88;
	fma.rn.f64 	%fd221, %fd217, %fd220, %fd219;
	ld.local.v2.f64 	{%fd222, %fd223}, [%rd83+112];
	add.s32 	%r246, %r245, %r232;
	ld.shared.f32 	%f89, [%r246];
	cvt.f64.f32 	%fd224, %f89;
	fma.rn.f64 	%fd225, %fd222, %fd224, %fd221;
	add.s32 	%r247, %r246, %r232;
	ld.shared.f32 	%f90, [%r247];
	cvt.f64.f32 	%fd226, %f90;
	fma.rn.f64 	%fd362, %fd223, %fd226, %fd225;
	add.s32 	%r287, %r287, 16;
	setp.ne.s32 	%p73, %r287, %r73;
	mov.u32 	%r289, %r73;
	@%p73 bra 	$L__BB3_92;
$L__BB3_93:
	setp.eq.s32 	%p74, %r27, 0;
	@%p74 bra 	$L__BB3_103;
	add.s32 	%r248, %r27, -1;
	setp.lt.u32 	%p75, %r248, 7;
	@%p75 bra 	$L__BB3_96;
	mul.wide.u32 	%rd84, %r289, 8;
	add.s64 	%rd85, %rd3, %rd84;
	ld.local.f64 	%fd228, [%rd85];
	mad.lo.s32 	%r249, %r289, %r106, %r286;
	shl.b32 	%r250, %r249, 2;
	add.s32 	%r251, %r13, %r250;
	ld.shared.f32 	%f91, [%r251];
	cvt.f64.f32 	%fd229, %f91;
	fma.rn.f64 	%fd230, %fd228, %fd229, %fd362;
	ld.local.f64 	%fd231, [%rd85+8];
	shl.b32 	%r252, %r106, 2;
	add.s32 	%r253, %r251, %r252;
	ld.shared.f32 	%f92, [%r253];
	cvt.f64.f32 	%fd232, %f92;
	fma.rn.f64 	%fd233, %fd231, %fd232, %fd230;
	ld.local.f64 	%fd234, [%rd85+16];
	add.s32 	%r254, %r253, %r252;
	ld.shared.f32 	%f93, [%r254];
	cvt.f64.f32 	%fd235, %f93;
	fma.rn.f64 	%fd236, %fd234, %fd235, %fd233;
	ld.local.f64 	%fd237, [%rd85+24];
	add.s32 	%r255, %r254, %r252;
	ld.shared.f32 	%f94, [%r255];
	cvt.f64.f32 	%fd238, %f94;
	fma.rn.f64 	%fd239, %fd237, %fd238, %fd236;
	ld.local.f64 	%fd240, [%rd85+32];
	add.s32 	%r256, %r255, %r252;
	ld.shared.f32 	%f95, [%r256];
	cvt.f64.f32 	%fd241, %f95;
	fma.rn.f64 	%fd242, %fd240, %fd241, %fd239;
	ld.local.f64 	%fd243, [%rd85+40];
	add.s32 	%r257, %r256, %r252;
	ld.shared.f32 	%f96, [%r257];
	cvt.f64.f32 	%fd244, %f96;
	fma.rn.f64 	%fd245, %fd243, %fd244, %fd242;
	ld.local.f64 	%fd246, [%rd85+48];
	add.s32 	%r258, %r257, %r252;
	ld.shared.f32 	%f97, [%r258];
	cvt.f64.f32 	%fd247, %f97;
	fma.rn.f64 	%fd248, %fd246, %fd247, %fd245;
	ld.local.f64 	%fd249, [%rd85+56];
	add.s32 	%r259, %r258, %r252;
	ld.shared.f32 	%f98, [%r259];
	cvt.f64.f32 	%fd250, %f98;
	fma.rn.f64 	%fd362, %fd249, %fd250, %fd248;
	add.s32 	%r289, %r289, 8;
$L__BB3_96:
	setp.eq.s32 	%p76, %r26, 0;
	@%p76 bra 	$L__BB3_103;
	add.s32 	%r260, %r26, -1;
	setp.lt.u32 	%p77, %r260, 3;
	@%p77 bra 	$L__BB3_99;
	mul.wide.u32 	%rd86, %r289, 8;
	add.s64 	%rd87, %rd3, %rd86;
	ld.local.f64 	%fd252, [%rd87];
	mad.lo.s32 	%r261, %r289, %r106, %r286;
	shl.b32 	%r262, %r261, 2;
	add.s32 	%r263, %r13, %r262;
	ld.shared.f32 	%f99, [%r263];
	cvt.f64.f32 	%fd253, %f99;
	fma.rn.f64 	%fd254, %fd252, %fd253, %fd362;
	ld.local.f64 	%fd255, [%rd87+8];
	shl.b32 	%r264, %r106, 2;
	add.s32 	%r265, %r263, %r264;
	ld.shared.f32 	%f100, [%r265];
	cvt.f64.f32 	%fd256, %f100;
	fma.rn.f64 	%fd257, %fd255, %fd256, %fd254;
	ld.local.f64 	%fd258, [%rd87+16];
	add.s32 	%r266, %r265, %r264;
	ld.shared.f32 	%f101, [%r266];
	cvt.f64.f32 	%fd259, %f101;
	fma.rn.f64 	%fd260, %fd258, %fd259, %fd257;
	ld.local.f64 	%fd261, [%rd87+24];
	add.s32 	%r267, %r266, %r264;
	ld.shared.f32 	%f102, [%r267];
	cvt.f64.f32 	%fd262, %f102;
	fma.rn.f64 	%fd362, %fd261, %fd262, %fd260;
	add.s32 	%r289, %r289, 4;
$L__BB3_99:
	setp.eq.s32 	%p78, %r74, 0;
	@%p78 bra 	$L__BB3_103;
	setp.eq.s32 	%p79, %r74, 1;
	mul.wide.u32 	%rd88, %r289, 8;
	add.s64 	%rd25, %rd3, %rd88;
	ld.local.f64 	%fd263, [%rd25];
	mad.lo.s32 	%r268, %r289, %r106, %r286;
	shl.b32 	%r269, %r268, 2;
	add.s32 	%r83, %r13, %r269;
	ld.shared.f32 	%f103, [%r83];
	cvt.f64.f32 	%fd264, %f103;
	fma.rn.f64 	%fd362, %fd263, %fd264, %fd362;
	@%p79 bra 	$L__BB3_103;
	setp.eq.s32 	%p80, %r74, 2;
	ld.local.f64 	%fd265, [%rd25+8];
	shl.b32 	%r84, %r106, 2;
	add.s32 	%r85, %r83, %r84;
	ld.shared.f32 	%f104, [%r85];
	cvt.f64.f32 	%fd266, %f104;
	fma.rn.f64 	%fd362, %fd265, %fd266, %fd362;
	@%p80 bra 	$L__BB3_103;
	ld.local.f64 	%fd267, [%rd25+16];
	add.s32 	%r270, %r85, %r84;
	ld.shared.f32 	%f105, [%r270];
	cvt.f64.f32 	%fd268, %f105;
	fma.rn.f64 	%fd362, %fd267, %fd268, %fd362;
$L__BB3_103:
	mul.wide.u32 	%rd89, %r286, 4;
	add.s64 	%rd90, %rd2, %rd89;
	ld.local.f32 	%f106, [%rd90];
	cvt.f64.f32 	%fd269, %f106;
	fma.rn.f64 	%fd270, %fd354, %fd269, %fd362;
	cvt.rn.f32.f64 	%f107, %fd270;
	st.local.f32 	[%rd90], %f107;
	add.s32 	%r286, %r286, 1;
	setp.ne.s32 	%p81, %r286, %r106;
	@%p81 bra 	$L__BB3_89;
$L__BB3_104:
	bar.sync 	0;
	add.s32 	%r275, %r275, 1;
	setp.ne.s32 	%p82, %r275, %r14;
	@%p82 bra 	$L__BB3_7;
$L__BB3_105:
	setp.gt.u32 	%p83, %r1, 63;
	setp.ge.s32 	%p84, %r1, %r5;
	or.pred  	%p85, %p83, %p84;
	@%p85 bra 	$L__BB3_119;
	add.s32 	%r88, %r4, %r1;
	setp.lt.f64 	%p86, %fd330, 0d3DDB7CDFD9D7BDBB;
	rcp.rn.f64 	%fd271, %fd330;
	selp.f64 	%fd78, 0d0000000000000000, %fd271, %p86;
	setp.lt.s32 	%p87, %r106, 1;
	@%p87 bra 	$L__BB3_119;
	cvt.u64.u32 	%rd26, %r88;
	mul.lo.s64 	%rd91, %rd5, %rd4;
	mad.lo.s64 	%rd27, %rd91, %rd26, %rd10;
	add.s32 	%r273, %r106, -1;
	and.b32  	%r89, %r106, 15;
	setp.lt.u32 	%p88, %r273, 15;
	mov.b32 	%r293, 0;
	@%p88 bra 	$L__BB3_110;
	and.b32  	%r293, %r106, 2147483632;
	neg.s32 	%r291, %r293;
	add.s64 	%rd92, %rd8, %rd26;
	mad.lo.s64 	%rd93, %rd92, %rd4, %rd9;
	mul.lo.s64 	%rd94, %rd93, %rd5;
	shl.b64 	%rd95, %rd94, 1;
	add.s64 	%rd96, %rd95, %rd1;
	add.s64 	%rd118, %rd96, 16;
$L__BB3_109:
	.pragma "nounroll";
	ld.local.v4.f32 	{%f108, %f109, %f110, %f111}, [%rd117+-32];
	cvt.f64.f32 	%fd288, %f108;
	mul.f64 	%fd272, %fd78, %fd288;
	// begin inline asm
	{  cvt.rn.f16.f64 %rs5, %fd272;}

	// end inline asm
	st.global.u16 	[%rd118+-16], %rs5;
	cvt.f64.f32 	%fd289, %f109;
	mul.f64 	%fd273, %fd78, %fd289;
	// begin inline asm
	{  cvt.rn.f16.f64 %rs6, %fd273;}

	// end inline asm
	st.global.u16 	[%rd118+-14], %rs6;
	cvt.f64.f32 	%fd290, %f110;
	mul.f64 	%fd274, %fd78, %fd290;
	// begin inline asm
	{  cvt.rn.f16.f64 %rs7, %fd274;}

	// end inline asm
	st.global.u16 	[%rd118+-12], %rs7;
	cvt.f64.f32 	%fd291, %f111;
	mul.f64 	%fd275, %fd78, %fd291;
	// begin inline asm
	{  cvt.rn.f16.f64 %rs8, %fd275;}

	// end inline asm
	st.global.u16 	[%rd118+-10], %rs8;
	ld.local.v4.f32 	{%f112, %f113, %f114, %f115}, [%rd117+-16];
	cvt.f64.f32 	%fd292, %f112;
	mul.f64 	%fd276, %fd78, %fd292;
	// begin inline asm
	{  cvt.rn.f16.f64 %rs9, %fd276;}

	// end inline asm
	st.global.u16 	[%rd118+-8], %rs9;
	cvt.f64.f32 	%fd293, %f113;
	mul.f64 	%fd277, %fd78, %fd293;
	// begin inline asm
	{  cvt.rn.f16.f64 %rs10, %fd277;}

	// end inline asm
	st.global.u16 	[%rd118+-6], %rs10;
	cvt.f64.f32 	%fd294, %f114;
	mul.f64 	%fd278, %fd78, %fd294;
	// begin inline asm
	{  cvt.rn.f16.f64 %rs11, %fd278;}

	// end inline asm
	st.global.u16 	[%rd118+-4], %rs11;
	cvt.f64.f32 	%fd295, %f115;
	mul.f64 	%fd279, %fd78, %fd295;
	// begin inline asm
	{  cvt.rn.f16.f64 %rs12, %fd279;}

	// end inline asm
	st.global.u16 	[%rd118+-2], %rs12;
	ld.local.v4.f32 	{%f116, %f117, %f118, %f119}, [%rd117];
	cvt.f64.f32 	%fd296, %f116;
	mul.f64 	%fd280, %fd78, %fd296;
	// begin inline asm
	{  cvt.rn.f16.f64 %rs13, %fd280;}

	// end inline asm
	st.global.u16 	[%rd118], %rs13;
	cvt.f64.f32 	%fd297, %f117;
	mul.f64 	%fd281, %fd78, %fd297;
	// begin inline asm
	{  cvt.rn.f16.f64 %rs14, %fd281;}

	// end inline asm
	st.global.u16 	[%rd118+2], %rs14;
	cvt.f64.f32 	%fd298, %f118;
	mul.f64 	%fd282, %fd78, %fd298;
	// begin inline asm
	{  cvt.rn.f16.f64 %rs15, %fd282;}

	// end inline asm
	st.global.u16 	[%rd118+4], %rs15;
	cvt.f64.f32 	%fd299, %f119;
	mul.f64 	%fd283, %fd78, %fd299;
	// begin inline asm
	{  cvt.rn.f16.f64 %rs16, %fd283;}

	// end inline asm
	st.global.u16 	[%rd118+6], %rs16;
	ld.local.v4.f32 	{%f120, %f121, %f122, %f123}, [%rd117+16];
	cvt.f64.f32 	%fd300, %f120;
	mul.f64 	%fd284, %fd78, %fd300;
	// begin inline asm
	{  cvt.rn.f16.f64 %rs17, %fd284;}

	// end inline asm
	st.global.u16 	[%rd118+8], %rs17;
	cvt.f64.f32 	%fd301, %f121;
	mul.f64 	%fd285, %fd78, %fd301;
	// begin inline asm
	{  cvt.rn.f16.f64 %rs18, %fd285;}

	// end inline asm
	st.global.u16 	[%rd118+10], %rs18;
	cvt.f64.f32 	%fd302, %f122;
	mul.f64 	%fd286, %fd78, %fd302;
	// begin inline asm
	{  cvt.rn.f16.f64 %rs19, %fd286;}

	// end inline asm
	st.global.u16 	[%rd118+12], %rs19;
	cvt.f64.f32 	%fd303, %f123;
	mul.f64 	%fd287, %fd78, %fd303;
	// begin inline asm
	{  cvt.rn.f16.f64 %rs20, %fd287;}

	// end inline asm
	st.global.u16 	[%rd118+14], %rs20;
	add.s32 	%r291, %r291, 16;
	add.s64 	%rd118, %rd118, 32;
	add.s64 	%rd117, %rd117, 64;
	setp.ne.s32 	%p89, %r291, 0;
	@%p89 bra 	$L__BB3_109;
$L__BB3_110:
	setp.eq.s32 	%p90, %r89, 0;
	@%p90 bra 	$L__BB3_119;
	and.b32  	%r95, %r106, 7;
	setp.lt.u32 	%p91, %r89, 8;
	@%p91 bra 	$L__BB3_113;
	cvt.u64.u32 	%rd97, %r293;
	add.s64 	%rd98, %rd27, %rd97;
	mul.wide.u32 	%rd99, %r293, 4;
	add.s64 	%rd100, %rd2, %rd99;
	ld.local.f32 	%f124, [%rd100];
	cvt.f64.f32 	%fd312, %f124;
	mul.f64 	%fd304, %fd78, %fd312;
	// begin inline asm
	{  cvt.rn.f16.f64 %rs21, %fd304;}

	// end inline asm
	shl.b64 	%rd101, %rd98, 1;
	add.s64 	%rd102, %rd1, %rd101;
	st.global.u16 	[%rd102], %rs21;
	ld.local.f32 	%f125, [%rd100+4];
	cvt.f64.f32 	%fd313, %f125;
	mul.f64 	%fd305, %fd78, %fd313;
	// begin inline asm
	{  cvt.rn.f16.f64 %rs22, %fd305;}

	// end inline asm
	st.global.u16 	[%rd102+2], %rs22;
	ld.local.f32 	%f126, [%rd100+8];
	cvt.f64.f32 	%fd314, %f126;
	mul.f64 	%fd306, %fd78, %fd314;
	// begin inline asm
	{  cvt.rn.f16.f64 %rs23, %fd306;}

	// end inline asm
	st.global.u16 	[%rd102+4], %rs23;
	ld.local.f32 	%f127, [%rd100+12];
	cvt.f64.f32 	%fd315, %f127;
	mul.f64 	%fd307, %fd78, %fd315;
	// begin inline asm
	{  cvt.rn.f16.f64 %rs24, %fd307;}

	// end inline asm
	st.global.u16 	[%rd102+6], %rs24;
	ld.local.f32 	%f128, [%rd100+16];
	cvt.f64.f32 	%fd316, %f128;
	mul.f64 	%fd308, %fd78, %fd316;
	// begin inline asm
	{  cvt.rn.f16.f64 %rs25, %fd308;}

	// end inline asm
	st.global.u16 	[%rd102+8], %rs25;
	ld.local.f32 	%f129, [%rd100+20];
	cvt.f64.f32 	%fd317, %f129;
	mul.f64 	%fd309, %fd78, %fd317;
	// begin inline asm
	{  cvt.rn.f16.f64 %rs26, %fd309;}

	// end inline asm
	st.global.u16 	[%rd102+10], %rs26;
	ld.local.f32 	%f130, [%rd100+24];
	cvt.f64.f32 	%fd318, %f130;
	mul.f64 	%fd310, %fd78, %fd318;
	// begin inline asm
	{  cvt.rn.f16.f64 %rs27, %fd310;}

	// end inline asm
	st.global.u16 	[%rd102+12], %rs27;
	ld.local.f32 	%f131, [%rd100+28];
	cvt.f64.f32 	%fd319, %f131;
	mul.f64 	%fd311, %fd78, %fd319;
	// begin inline asm
	{  cvt.rn.f16.f64 %rs28, %fd311;}

	// end inline asm
	st.global.u16 	[%rd102+14], %rs28;
	add.s32 	%r293, %r293, 8;
$L__BB3_113:
	setp.eq.s32 	%p92, %r95, 0;
	@%p92 bra 	$L__BB3_119;
	and.b32  	%r98, %r106, 3;
	setp.lt.u32 	%p93, %r95, 4;
	@%p93 bra 	$L__BB3_116;
	cvt.u64.u32 	%rd103, %r293;
	add.s64 	%rd104, %rd27, %rd103;
	mul.wide.u32 	%rd105, %r293, 4;
	add.s64 	%rd106, %rd2, %rd105;
	ld.local.f32 	%f132, [%rd106];
	cvt.f64.f32 	%fd324, %f132;
	mul.f64 	%fd320, %fd78, %fd324;
	// begin inline asm
	{  cvt.rn.f16.f64 %rs29, %fd320;}

	// end inline asm
	shl.b64 	%rd107, %rd104, 1;
	add.s64 	%rd108, %rd1, %rd107;
	st.global.u16 	[%rd108], %rs29;
	ld.local.f32 	%f133, [%rd106+4];
	cvt.f64.f32 	%fd325, %f133;
	mul.f64 	%fd321, %fd78, %fd325;
	// begin inline asm
	{  cvt.rn.f16.f64 %rs30, %fd321;}

	// end inline asm
	st.global.u16 	[%rd108+2], %rs30;
	ld.local.f32 	%f134, [%rd106+8];
	cvt.f64.f32 	%fd326, %f134;
	mul.f64 	%fd322, %fd78, %fd326;
	// begin inline asm
	{  cvt.rn.f16.f64 %rs31, %fd322;}

	// end inline asm
	st.global.u16 	[%rd108+4], %rs31;
	ld.local.f32 	%f135, [%rd106+12];
	cvt.f64.f32 	%fd327, %f135;
	mul.f64 	%fd323, %fd78, %fd327;
	// begin inline asm
	{  cvt.rn.f16.f64 %rs32, %fd323;}

	// end inline asm
	st.global.u16 	[%rd108+6], %rs32;
	add.s32 	%r293, %r293, 4;
$L__BB3_116:
	setp.eq.s32 	%p94, %r98, 0;
	@%p94 bra 	$L__BB3_119;
	cvt.u64.u32 	%rd109, %r293;
	mul.wide.u32 	%rd110, %r293, 4;
	add.s64 	%rd120, %rd2, %rd110;
	add.s64 	%rd111, %rd8, %rd26;
	mad.lo.s64 	%rd112, %rd111, %rd4, %rd9;
	mad.lo.s64 	%rd113, %rd112, %rd5, %rd109;
	shl.b64 	%rd114, %rd113, 1;
	add.s64 	%rd119, %rd1, %rd114;
	neg.s32 	%r295, %r98;
$L__BB3_118:
	.pragma "nounroll";
	ld.local.f32 	%f136, [%rd120];
	cvt.f64.f32 	%fd329, %f136;
	mul.f64 	%fd328, %fd78, %fd329;
	// begin inline asm
	{  cvt.rn.f16.f64 %rs33, %fd328;}

	// end inline asm
	st.global.u16 	[%rd119], %rs33;
	add.s64 	%rd120, %rd120, 4;
	add.s64 	%rd119, %rd119, 2;
	add.s32 	%r295, %r295, 1;
	setp.ne.s32 	%p95, %r295, 0;
	@%p95 bra 	$L__BB3_118;
$L__BB3_119:
	ret;

}


// ===== COMPILED SASS (sm_100) =====

	.target	sm_100

	.elftype	@"ET_EXEC"


//--------------------- .note.nv.tkinfo           --------------------------
	.section	.note.nv.tkinfo,"",@"SHT_NOTE"
	.sectionflags	@"SHF_NOTE_NV_TKINFO"
	.tkinfo
        /*0018*/ 	.word	0x00000002
        /*0030*/ 	.string	""
        /*0030*/ 	.string	"ptxas"
        /*0030*/ 	.string	"Cuda compilation tools, release 13.0, V13.0.88"
        /*0030*/ 	.string	"Build cuda_13.0.r13.0/compiler.36424714_0"
        /*0030*/ 	.string	"-arch sm_100 -m 64 "



//--------------------- .note.nv.cuinfo           --------------------------
	.section	.note.nv.cuinfo,"",@"SHT_NOTE"
	.sectionflags	@"SHF_NOTE_NV_CUINFO"
        /*0018*/ 	.short	0x0002
        /*001a*/ 	.short	0x0064
        /*001c*/ 	.short	0x0082
	.zero		2


//--------------------- .nv.info                  --------------------------
	.section	.nv.info,"",@"SHT_CUDA_INFO"
	.align	4


	//----- nvinfo : EIATTR_REGCOUNT
	.align		4
        /*0000*/ 	.byte	0x04, 0x2f
        /*0002*/ 	.short	(.L_1 - .L_0)
	.align		4
.L_0:
        /*0004*/ 	.word	index@(_Z12trace_kernelIiEvPKT_PS0_mmm)
        /*0008*/ 	.word	0x0000000c


	//----- nvinfo : EIATTR_FRAME_SIZE
	.align		4
.L_1:
        /*000c*/ 	.byte	0x04, 0x11
        /*000e*/ 	.short	(.L_3 - .L_2)
	.align		4
.L_2:
        /*0010*/ 	.word	index@(_Z12trace_kernelIiEvPKT_PS0_mmm)
        /*0014*/ 	.word	0x00000000


	//----- nvinfo : EIATTR_REGCOUNT
	.align		4
.L_3:
        /*0018*/ 	.byte	0x04, 0x2f
        /*001a*/ 	.short	(.L_5 - .L_4)
	.align		4
.L_4:
        /*001c*/ 	.word	index@(_Z12trace_kernelIfEvPKT_PS0_mmm)
        /*0020*/ 	.word	0x0000000c


	//----- nvinfo : EIATTR_FRAME_SIZE
	.align		4
.L_5:
        /*0024*/ 	.byte	0x04, 0x11
        /*0026*/ 	.short	(.L_7 - .L_6)
	.align		4
.L_6:
        /*0028*/ 	.word	index@(_Z12trace_kernelIfEvPKT_PS0_mmm)
        /*002c*/ 	.word	0x00000000


	//----- nvinfo : EIATTR_REGCOUNT
	.align		4
.L_7:
        /*0030*/ 	.byte	0x04, 0x2f
        /*0032*/ 	.short	(.L_9 - .L_8)
	.align		4
.L_8:
        /*0034*/ 	.word	index@(_Z22flash_attention_kernelIfEvPKT_S2_S2_PS0_iiiiiibf)
        /*0038*/ 	.word	0x0000002f


	//----- nvinfo : EIATTR_FRAME_SIZE
	.align		4
.L_9:
        /*003c*/ 	.byte	0x04, 0x11
        /*003e*/ 	.short	(.L_11 - .L_10)
	.align		4
.L_10:
        /*0040*/ 	.word	index@($__internal_1_$__cuda_sm20_dblrcp_rn_slowpath_v3)
        /*0044*/ 	.word	0x00000400


	//----- nvinfo : EIATTR_FRAME_SIZE
	.align		4
.L_11:
        /*0048*/ 	.byte	0x04, 0x11
        /*004a*/ 	.short	(.L_13 - .L_12)
	.align		4
.L_12:
        /*004c*/ 	.word	index@(_Z22flash_attention_kernelIfEvPKT_S2_S2_PS0_iiiiiibf)
        /*0050*/ 	.word	0x00000400


	//----- nvinfo : EIATTR_REGCOUNT
	.align		4
.L_13:
        /*0054*/ 	.byte	0x04, 0x2f
        /*0056*/ 	.short	(.L_15 - .L_14)
	.align		4
.L_14:
        /*0058*/ 	.word	index@(_Z22flash_attention_kernelI6__halfEvPKT_S3_S3_PS1_iiiiiibf)
        /*005c*/ 	.word	0x0000002f


	//----- nvinfo : EIATTR_FRAME_SIZE
	.align		4
.L_15:
        /*0060*/ 	.byte	0x04, 0x11
        /*0062*/ 	.short	(.L_17 - .L_16)
	.align		4
.L_16:
        /*0064*/ 	.word	index@($__internal_0_$__cuda_sm20_dblrcp_rn_slowpath_v3)
        /*0068*/ 	.word	0x00000400


	//----- nvinfo : EIATTR_FRAME_SIZE
	.align		4
.L_17:
        /*006c*/ 	.byte	0x04, 0x11
        /*006e*/ 	.short	(.L_19 - .L_18)
	.align		4
.L_18:
        /*0070*/ 	.word	index@(_Z22flash_attention_kernelI6__halfEvPKT_S3_S3_PS1_iiiiiibf)
        /*0074*/ 	.word	0x00000400


	//----- nvinfo : EIATTR_MIN_STACK_SIZE
	.align		4
.L_19:
        /*0078*/ 	.byte	0x04, 0x12
        /*007a*/ 	.short	(.L_21 - .L_20)
	.align		4
.L_20:
        /*007c*/ 	.word	index@(_Z22flash_attention_kernelI6__halfEvPKT_S3_S3_PS1_iiiiiibf)
        /*0080*/ 	.word	0x00000400


	//----- nvinfo : EIATTR_MIN_STACK_SIZE
	.align		4
.L_21:
        /*0084*/ 	.byte	0x04, 0x12
        /*0086*/ 	.short	(.L_23 - .L_22)
	.align		4
.L_22:
        /*0088*/ 	.word	index@(_Z22flash_attention_kernelIfEvPKT_S2_S2_PS0_iiiiiibf)
        /*008c*/ 	.word	0x00000400


	//----- nvinfo : EIATTR_MIN_STACK_SIZE
	.align		4
.L_23:
        /*0090*/ 	.byte	0x04, 0x12
        /*0092*/ 	.short	(.L_25 - .L_24)
	.align		4
.L_24:
        /*0094*/ 	.word	index@(_Z12trace_kernelIfEvPKT_PS0_mmm)
        /*0098*/ 	.word	0x00000000


	//----- nvinfo : EIATTR_MIN_STACK_SIZE
	.align		4
.L_25:
        /*009c*/ 	.byte	0x04, 0x12
        /*009e*/ 	.short	(.L_27 - .L_26)
	.align		4
.L_26:
        /*00a0*/ 	.word	index@(_Z12trace_kernelIiEvPKT_PS0_mmm)
        /*00a4*/ 	.word	0x00000000
.L_27:


//--------------------- .nv.compat                --------------------------
	.section	.nv.compat,"",@"SHT_CUDA_COMPAT_INFO"
	.align	4
        /*0000*/ 	.byte	0x02, 0x09, 0x00, 0x00, 0x02, 0x02, 0x01, 0x00, 0x02, 0x05, 0x05, 0x00, 0x03, 0x07, 0x01, 0x01
        /*0010*/ 	.byte	0x02, 0x03, 0x00, 0x00, 0x02, 0x06, 0x01, 0x00, 0x04, 0x0b, 0x08, 0x00, 0x01, 0x00, 0x00, 0x00
        /*0020*/ 	.byte	0x00, 0x00, 0x00, 0x00


//--------------------- .nv.info._Z22flash_attention_kernelI6__halfEvPKT_S3_S3_PS1_iiiiiibf --------------------------
	.section	.nv.info._Z22flash_attention_kernelI6__halfEvPKT_S3_S3_PS1_iiiiiibf,"",@"SHT_CUDA_INFO"
	.sectionflags	@""
	.align	4


	//----- nvinfo : EIATTR_CUDA_API_VERSION
	.align		4
        /*0000*/ 	.byte	0x04, 0x37
        /*0002*/ 	.short	(.L_29 - .L_28)
.L_28:
        /*0004*/ 	.word	0x00000082


	//----- nvinfo : EIATTR_KPARAM_INFO
	.align		4
.L_29:
        /*0008*/ 	.byte	0x04, 0x17
        /*000a*/ 	.short	(.L_31 - .L_30)
.L_30:
        /*000c*/ 	.word	0x00000000
        /*0010*/ 	.short	0x000b
        /*0012*/ 	.short	0x003c
        /*0014*/ 	.byte	0x00, 0xf0, 0x11, 0x00


	//----- nvinfo : EIATTR_KPARAM_INFO
	.align		4
.L_31:
        /*0018*/ 	.byte	0x04, 0x17
        /*001a*/ 	.short	(.L_33 - .L_32)
.L_32:
        /*001c*/ 	.word	0x00000000
        /*0020*/ 	.short	0x000a
        /*0022*/ 	.short	0x0038
        /*0024*/ 	.byte	0x00, 0xf0, 0x05, 0x00


	//----- nvinfo : EIATTR_KPARAM_INFO
	.align		4
.L_33:
        /*0028*/ 	.byte	0x04, 0x17
        /*002a*/ 	.short	(.L_35 - .L_34)
.L_34:
        /*002c*/ 	.word	0x00000000
        /*0030*/ 	.short	0x0009
        /*0032*/ 	.short	0x0034
        /*0034*/ 	.byte	0x00, 0xf0, 0x11, 0x00


	//----- nvinfo : EIATTR_KPARAM_INFO
	.align		4
.L_35:
        /*0038*/ 	.byte	0x04, 0x17
        /*003a*/ 	.short	(.L_37 - .L_36)
.L_36:
        /*003c*/ 	.word	0x00000000
        /*0040*/ 	.short	0x0008
        /*0042*/ 	.short	0x0030
        /*0044*/ 	.byte	0x00, 0xf0, 0x11, 0x00


	//----- nvinfo : EIATTR_KPARAM_INFO
	.align		4
.L_37:
        /*0048*/ 	.byte	0x04, 0x17
        /*004a*/ 	.short	(.L_39 - .L_38)
.L_38:
        /*004c*/ 	.word	0x00000000
        /*0050*/ 	.short	0x0007
        /*0052*/ 	.short	0x002c
        /*0054*/ 	.byte	0x00, 0xf0, 0x11, 0x00


	//----- nvinfo : EIATTR_KPARAM_INFO
	.align		4
.L_39:
        /*0058*/ 	.byte	0x04, 0x17
        /*005a*/ 	.short	(.L_41 - .L_40)
.L_40:
        /*005c*/ 	.word	0x00000000
        /*0060*/ 	.short	0x0006
        /*0062*/ 	.short	0x0028
        /*0064*/ 	.byte	0x00, 0xf0, 0x11, 0x00


	//----- nvinfo : EIATTR_KPARAM_INFO
	.align		4
.L_41:
        /*0068*/ 	.byte	0x04, 0x17
        /*006a*/ 	.short	(.L_43 - .L_42)
.L_42:
        /*006c*/ 	.word	0x00000000
        /*0070*/ 	.short	0x0005
        /*0072*/ 	.short	0x0024
        /*0074*/ 	.byte	0x00, 0xf0, 0x11, 0x00


	//----- nvinfo : EIATTR_KPARAM_INFO
	.align		4
.L_43:
        /*0078*/ 	.byte	0x04, 0x17
        /*007a*/ 	.short	(.L_45 - .L_44)
.L_44:
        /*007c*/ 	.word	0x00000000
        /*0080*/ 	.short	0x0004
        /*0082*/ 	.short	0x0020
        /*0084*/ 	.byte	0x00, 0xf0, 0x11, 0x00


	//----- nvinfo : EIATTR_KPARAM_INFO
	.align		4
.L_45:
        /*0088*/ 	.byte	0x04, 0x17
        /*008a*/ 	.short	(.L_47 - .L_46)
.L_46:
        /*008c*/ 	.word	0x00000000
        /*0090*/ 	.short	0x0003
        /*0092*/ 	.short	0x0018
        /*0094*/ 	.byte	0x00, 0xf5, 0x21, 0x00


	//----- nvinfo : EIATTR_KPARAM_INFO
	.align		4
.L_47:
        /*0098*/ 	.byte	0x04, 0x17
        /*009a*/ 	.short	(.L_49 - .L_48)
.L_48:
        /*009c*/ 	.word	0x00000000
        /*00a0*/ 	.short	0x0002
        /*00a2*/ 	.short	0x0010
        /*00a4*/ 	.byte	0x00, 0xf5, 0x21, 0x00


	//----- nvinfo : EIATTR_KPARAM_INFO
	.align		4
.L_49:
        /*00a8*/ 	.byte	0x04, 0x17
        /*00aa*/ 	.short	(.L_51 - .L_50)
.L_50:
        /*00ac*/ 	.word	0x00000000
        /*00b0*/ 	.short	0x0001
        /*00b2*/ 	.short	0x0008
        /*00b4*/ 	.byte	0x00, 0xf5, 0x21, 0x00


	//----- nvinfo : EIATTR_KPARAM_INFO
	.align		4
.L_51:
        /*00b8*/ 	.byte	0x04, 0x17
        /*00ba*/ 	.short	(.L_53 - .L_52)
.L_52:
        /*00bc*/ 	.word	0x00000000
        /*00c0*/ 	.short	0x0000
        /*00c2*/ 	.short	0x0000
        /*00c4*/ 	.byte	0x00, 0xf5, 0x21, 0x00


	//----- nvinfo : EIATTR_SPARSE_MMA_MASK
	.align		4
.L_53:
        /*00c8*/ 	.byte	0x03, 0x50
        /*00ca*/ 	.short	0x0000


	//----- nvinfo : EIATTR_MAXREG_COUNT
	.align		4
        /*00cc*/ 	.byte	0x03, 0x1b
        /*00ce*/ 	.short	0x00ff


	//----- nvinfo : EIATTR_NUM_BARRIERS
	.align		4
        /*00d0*/ 	.byte	0x02, 0x4c
        /*00d2*/ 	.byte	0x01
	.zero		1


	//----- nvinfo : EIATTR_MERCURY_ISA_VERSION
	.align		4
        /*00d4*/ 	.byte	0x03, 0x5f
        /*00d6*/ 	.short	0x0101


	//----- nvinfo : EIATTR_VRC_CTA_INIT_COUNT
	.align		4
        /*00d8*/ 	.byte	0x02, 0x4a
	.zero		1
	.zero		1


	//----- nvinfo : EIATTR_EXIT_INSTR_OFFSETS
	.align		4
        /*00dc*/ 	.byte	0x04, 0x1c
        /*00de*/ 	.short	(.L_55 - .L_54)


	//   ....[0]....
.L_54:
        /*00e0*/ 	.word	0x00004750


	//   ....[1]....
        /*00e4*/ 	.word	0x000048e0


	//   ....[2]....
        /*00e8*/ 	.word	0x00005000


	//   ....[3]....
        /*00ec*/ 	.word	0x00005330


	//   ....[4]....
        /*00f0*/ 	.word	0x00005500


	//   ....[5]....
        /*00f4*/ 	.word	0x00005700


	//----- nvinfo : EIATTR_CRS_STACK_SIZE
	.align		4
.L_55:
        /*00f8*/ 	.byte	0x04, 0x1e
        /*00fa*/ 	.short	(.L_57 - .L_56)
.L_56:
        /*00fc*/ 	.word	0x00000000


	//----- nvinfo : EIATTR_CBANK_PARAM_SIZE
	.align		4
.L_57:
        /*0100*/ 	.byte	0x03, 0x19
        /*0102*/ 	.short	0x0040


	//----- nvinfo : EIATTR_PARAM_CBANK
	.align		4
        /*0104*/ 	.byte	0x04, 0x0a
        /*0106*/ 	.short	(.L_59 - .L_58)
	.align		4
.L_58:
        /*0108*/ 	.word	index@(.nv.constant0._Z22flash_attention_kernelI6__halfEvPKT_S3_S3_PS1_iiiiiibf)
        /*010c*/ 	.short	0x0380
        /*010e*/ 	.short	0x0040


	//----- nvinfo : EIATTR_SW_WAR
	.align		4
.L_59:
        /*0110*/ 	.byte	0x04, 0x36
        /*0112*/ 	.short	(.L_61 - .L_60)
.L_60:
        /*0114*/ 	.word	0x00000008
.L_61:


//--------------------- .nv.info._Z22flash_attention_kernelIfEvPKT_S2_S2_PS0_iiiiiibf --------------------------
	.section	.nv.info._Z22flash_attention_kernelIfEvPKT_S2_S2_PS0_iiiiiibf,"",@"SHT_CUDA_INFO"
	.sectionflags	@""
	.align	4


	//----- nvinfo : EIATTR_CUDA_API_VERSION
	.align		4
        /*0000*/ 	.byte	0x04, 0x37
        /*0002*/ 	.short	(.L_63 - .L_62)
.L_62:
        /*0004*/ 	.word	0x00000082


	//----- nvinfo : EIATTR_KPARAM_INFO
	.align		4
.L_63:
        /*0008*/ 	.byte	0x04, 0x17
        /*000a*/ 	.short	(.L_65 - .L_64)
.L_64:
        /*000c*/ 	.word	0x00000000
        /*0010*/ 	.short	0x000b
        /*0012*/ 	.short	0x003c
        /*0014*/ 	.byte	0x00, 0xf0, 0x11, 0x00


	//----- nvinfo : EIATTR_KPARAM_INFO
	.align		4
.L_65:
        /*0018*/ 	.byte	0x04, 0x17
        /*001a*/ 	.short	(.L_67 - .L_66)
.L_66:
        /*001c*/ 	.word	0x00000000
        /*0020*/ 	.short	0x000a
        /*0022*/ 	.short	0x0038
        /*0024*/ 	.byte	0x00, 0xf0, 0x05, 0x00


	//----- nvinfo : EIATTR_KPARAM_INFO
	.align		4
.L_67:
        /*0028*/ 	.byte	0x04, 0x17
        /*002a*/ 	.short	(.L_69 - .L_68)
.L_68:
        /*002c*/ 	.word	0x00000000
        /*0030*/ 	.short	0x0009
        /*0032*/ 	.short	0x0034
        /*0034*/ 	.byte	0x00, 0xf0, 0x11, 0x00


	//----- nvinfo : EIATTR_KPARAM_INFO
	.align		4
.L_69:
        /*0038*/ 	.byte	0x04, 0x17
        /*003a*/ 	.short	(.L_71 - .L_70)
.L_70:
        /*003c*/ 	.word	0x00000000
        /*0040*/ 	.short	0x0008
        /*0042*/ 	.short	0x0030
        /*0044*/ 	.byte	0x00, 0xf0, 0x11, 0x00


	//----- nvinfo : EIATTR_KPARAM_INFO
	.align		4
.L_71:
        /*0048*/ 	.byte	0x04, 0x17
        /*004a*/ 	.short	(.L_73 - .L_72)
.L_72:
        /*004c*/ 	.word	0x00000000
        /*0050*/ 	.short	0x0007
        /*0052*/ 	.short	0x002c
        /*0054*/ 	.byte	0x00, 0xf0, 0x11, 0x00


	//----- nvinfo : EIATTR_KPARAM_INFO
	.align		4
.L_73:
        /*0058*/ 	.byte	0x04, 0x17
        /*005a*/ 	.short	(.L_75 - .L_74)
.L_74:
        /*005c*/ 	.word	0x00000000
        /*0060*/ 	.short	0x0006
        /*0062*/ 	.short	0x0028
        /*0064*/ 	.byte	0x00, 0xf0, 0x11, 0x00


	//----- nvinfo : EIATTR_KPARAM_INFO
	.align		4
.L_75:
        /*0068*/ 	.byte	0x04, 0x17
        /*006a*/ 	.short	(.L_77 - .L_76)
.L_76:
        /*006c*/ 	.word	0x00000000
        /*0070*/ 	.short	0x0005
        /*0072*/ 	.short	0x0024
        /*0074*/ 	.byte	0x00, 0xf0, 0x11, 0x00


	//----- nvinfo : EIATTR_KPARAM_INFO
	.align		4
.L_77:
        /*0078*/ 	.byte	0x04, 0x17
        /*007a*/ 	.short	(.L_79 - .L_78)
.L_78:
        /*007c*/ 	.word	0x00000000
        /*0080*/ 	.short	0x0004
        /*0082*/ 	.short	0x0020
        /*0084*/ 	.byte	0x00, 0xf0, 0x11, 0x00


	//----- nvinfo : EIATTR_KPARAM_INFO
	.align		4
.L_79:
        /*0088*/ 	.byte	0x04, 0x17
        /*008a*/ 	.short	(.L_81 - .L_80)
.L_80:
        /*008c*/ 	.word	0x00000000
        /*0090*/ 	.short	0x0003
        /*0092*/ 	.short	0x0018
        /*0094*/ 	.byte	0x00, 0xf5, 0x21, 0x00


	//----- nvinfo : EIATTR_KPARAM_INFO
	.align		4
.L_81:
        /*0098*/ 	.byte	0x04, 0x17
        /*009a*/ 	.short	(.L_83 - .L_82)
.L_82:
        /*009c*/ 	.word	0x00000000
        /*00a0*/ 	.short	0x0002
        /*00a2*/ 	.short	0x0010
        /*00a4*/ 	.byte	0x00, 0xf5, 0x21, 0x00


	//----- nvinfo : EIATTR_KPARAM_INFO
	.align		4
.L_83:
        /*00a8*/ 	.byte	0x04, 0x17
        /*00aa*/ 	.short	(.L_85 - .L_84)
.L_84:
        /*00ac*/ 	.word	0x00000000
        /*00b0*/ 	.short	0x0001
        /*00b2*/ 	.short	0x0008
        /*00b4*/ 	.byte	0x00, 0xf5, 0x21, 0x00


	//----- nvinfo : EIATTR_KPARAM_INFO
	.align		4
.L_85:
        /*00b8*/ 	.byte	0x04, 0x17
        /*00ba*/ 	.short	(.L_87 - .L_86)
.L_86:
        /*00bc*/ 	.word	0x00000000
        /*00c0*/ 	.short	0x0000
        /*00c2*/ 	.short	0x0000
        /*00c4*/ 	.byte	0x00, 0xf5, 0x21, 0x00


	//----- nvinfo : EIATTR_SPARSE_MMA_MASK
	.align		4
.L_87:
        /*00c8*/ 	.byte	0x03, 0x50
        /*00ca*/ 	.short	0x0000


	//----- nvinfo : EIATTR_MAXREG_COUNT
	.align		4
        /*00cc*/ 	.byte	0x03, 0x1b
        /*00ce*/ 	.short	0x00ff


	//----- nvinfo : EIATTR_NUM_BARRIERS
	.align		4
        /*00d0*/ 	.byte	0x02, 0x4c
        /*00d2*/ 	.byte	0x01
	.zero		1


	//----- nvinfo : EIATTR_MERCURY_ISA_VERSION
	.align		4
        /*00d4*/ 	.byte	0x03, 0x5f
        /*00d6*/ 	.short	0x0101


	//----- nvinfo : EIATTR_VRC_CTA_INIT_COUNT
	.align		4
        /*00d8*/ 	.byte	0x02, 0x4a
	.zero		1
	.zero		1


	//----- nvinfo : EIATTR_EXIT_INSTR_OFFSETS
	.align		4
        /*00dc*/ 	.byte	0x04, 0x1c
        /*00de*/ 	.short	(.L_89 - .L_88)


	//   ....[0]....
.L_88:
        /*00e0*/ 	.word	0x00004720


	//   ....[1]....
        /*00e4*/ 	.word	0x000048b0


	//   ....[2]....
        /*00e8*/ 	.word	0x00004fd0


	//   ....[3]....
        /*00ec*/ 	.word	0x00005300


	//   ....[4]....
        /*00f0*/ 	.word	0x000054d0


	//   ....[5]....
        /*00f4*/ 	.word	0x000056d0


	//----- nvinfo : EIATTR_CRS_STACK_SIZE
	.align		4
.L_89:
        /*00f8*/ 	.byte	0x04, 0x1e
        /*00fa*/ 	.short	(.L_91 - .L_90)
.L_90:
        /*00fc*/ 	.word	0x00000000


	//----- nvinfo : EIATTR_CBANK_PARAM_SIZE
	.align		4
.L_91:
        /*0100*/ 	.byte	0x03, 0x19
        /*0102*/ 	.short	0x0040


	//----- nvinfo : EIATTR_PARAM_CBANK
	.align		4
        /*0104*/ 	.byte	0x04, 0x0a
        /*0106*/ 	.short	(.L_93 - .L_92)
	.align		4
.L_92:
        /*0108*/ 	.word	index@(.nv.constant0._Z22flash_attention_kernelIfEvPKT_S2_S2_PS0_iiiiiibf)
        /*010c*/ 	.short	0x0380
        /*010e*/ 	.short	0x0040


	//----- nvinfo : EIATTR_SW_WAR
	.align		4
.L_93:
        /*0110*/ 	.byte	0x04, 0x36
        /*0112*/ 	.short	(.L_95 - .L_94)
.L_94:
        /*0114*/ 	.word	0x00000008
.L_95:


//--------------------- .nv.info._Z12trace_kernelIfEvPKT_PS0_mmm --------------------------
	.section	.nv.info._Z12trace_kernelIfEvPKT_PS0_mmm,"",@"SHT_CUDA_INFO"
	.sectionflags	@""
	.align	4


	//----- nvinfo : EIATTR_CUDA_API_VERSION
	.align		4
        /*0000*/ 	.byte	0x04, 0x37
        /*0002*/ 	.short	(.L_97 - .L_96)
.L_96:
        /*0004*/ 	.word	0x00000082


	//----- nvinfo : EIATTR_KPARAM_INFO
	.align		4
.L_97:
        /*0008*/ 	.byte	0x04, 0x17
        /*000a*/ 	.short	(.L_99 - .L_98)
.L_98:
        /*000c*/ 	.word	0x00000000
        /*0010*/ 	.short	0x0004
        /*0012*/ 	.short	0x0020
        /*0014*/ 	.byte	0x00, 0xf0, 0x21, 0x00


	//----- nvinfo : EIATTR_KPARAM_INFO
	.align		4
.L_99:
        /*0018*/ 	.byte	0x04, 0x17
        /*001a*/ 	.short	(.L_101 - .L_100)
.L_100:
        /*001c*/ 	.word	0x00000000
        /*0020*/ 	.short	0x0003
        /*0022*/ 	.short	0x0018
        /*0024*/ 	.byte	0x00, 0xf0, 0x21, 0x00


	//----- nvinfo : EIATTR_KPARAM_INFO
	.align		4
.L_101:
        /*0028*/ 	.byte	0x04, 0x17
        /*002a*/ 	.short	(.L_103 - .L_102)
.L_102:
        /*002c*/ 	.word	0x00000000
        /*0030*/ 	.short	0x0002
        /*0032*/ 	.short	0x0010
        /*0034*/ 	.byte	0x00, 0xf0, 0x21, 0x00


	//----- nvinfo : EIATTR_KPARAM_INFO
	.align		4
.L_103:
        /*0038*/ 	.byte	0x04, 0x17
        /*003a*/ 	.short	(.L_105 - .L_104)
.L_104:
        /*003c*/ 	.word	0x00000000
        /*0040*/ 	.short	0x0001
        /*0042*/ 	.short	0x0008
        /*0044*/ 	.byte	0x00, 0xf5, 0x21, 0x00


	//----- nvinfo : EIATTR_KPARAM_INFO
	.align		4
.L_105:
        /*0048*/ 	.byte	0x04, 0x17
        /*004a*/ 	.short	(.L_107 - .L_106)
.L_106:
        /*004c*/ 	.word	0x00000000
        /*0050*/ 	.short	0x0000
        /*0052*/ 	.short	0x0000
        /*0054*/ 	.byte	0x00, 0xf5, 0x21, 0x00


	//----- nvinfo : EIATTR_SPARSE_MMA_MASK
	.align		4
.L_107:
        /*0058*/ 	.byte	0x03, 0x50
        /*005a*/ 	.short	0x0000


	//----- nvinfo : EIATTR_MAXREG_COUNT
	.align		4
        /*005c*/ 	.byte	0x03, 0x1b
        /*005e*/ 	.short	0x00ff


	//----- nvinfo : EIATTR_NUM_BARRIERS
	.align		4
        /*0060*/ 	.byte	0x02, 0x4c
        /*0062*/ 	.byte	0x01
	.zero		1


	//----- nvinfo : EIATTR_MERCURY_ISA_VERSION
	.align		4
        /*0064*/ 	.byte	0x03, 0x5f
        /*0066*/ 	.short	0x0101


	//----- nvinfo : EIATTR_COOP_GROUP_MASK_REGIDS
	.align		4
        /*0068*/ 	.byte	0x04, 0x29
        /*006a*/ 	.short	(.L_109 - .L_108)


	//   ....[0]....
.L_108:
        /*006c*/ 	.word	0xffffffff


	//   ....[1]....
        /*0070*/ 	.word	0xffffffff


	//   ....[2]....
        /*0074*/ 	.word	0xffffffff


	//   ....[3]....
        /*0078*/ 	.word	0xffffffff


	//   ....[4]....
        /*007c*/ 	.word	0xffffffff


	//   ....[5]....
        /*0080*/ 	.word	0xffffffff


	//   ....[6]....
        /*0084*/ 	.word	0xffffffff


	//   ....[7]....
        /*0088*/ 	.word	0xffffffff


	//   ....[8]....
        /*008c*/ 	.word	0xffffffff


	//   ....[9]....
        /*0090*/ 	.word	0xffffffff


	//----- nvinfo : EIATTR_COOP_GROUP_INSTR_OFFSETS
	.align		4
.L_109:
        /*0094*/ 	.byte	0x04, 0x28
        /*0096*/ 	.short	(.L_111 - .L_110)


	//   ....[0]....
.L_110:
        /*0098*/ 	.word	0x000001c0


	//   ....[1]....
        /*009c*/ 	.word	0x00000220


	//   ....[2]....
        /*00a0*/ 	.word	0x00000260


	//   ....[3]....
        /*00a4*/ 	.word	0x00000280


	//   ....[4]....
        /*00a8*/ 	.word	0x000002a0


	//   ....[5]....
        /*00ac*/ 	.word	0x00000390


	//   ....[6]....
        /*00b0*/ 	.word	0x000003b0


	//   ....[7]....
        /*00b4*/ 	.word	0x000003d0


	//   ....[8]....
        /*00b8*/ 	.word	0x000003f0


	//   ....[9]....
        /*00bc*/ 	.word	0x00000410


	//----- nvinfo : EIATTR_VRC_CTA_INIT_COUNT
	.align		4
.L_111:
        /*00c0*/ 	.byte	0x02, 0x4a
	.zero		1
	.zero		1


	//----- nvinfo : EIATTR_EXIT_INSTR_OFFSETS
	.align		4
        /*00c4*/ 	.byte	0x04, 0x1c
        /*00c6*/ 	.short	(.L_113 - .L_112)


	//   ....[0]....
.L_112:
        /*00c8*/ 	.word	0x000002e0


	//   ....[1]....
        /*00cc*/ 	.word	0x00000420


	//   ....[2]....
        /*00d0*/ 	.word	0x00000460


	//----- nvinfo : EIATTR_CRS_STACK_SIZE
	.align		4
.L_113:
        /*00d4*/ 	.byte	0x04, 0x1e
        /*00d6*/ 	.short	(.L_115 - .L_114)
.L_114:
        /*00d8*/ 	.word	0x00000000


	//----- nvinfo : EIATTR_CBANK_PARAM_SIZE
	.align		4
.L_115:
        /*00dc*/ 	.byte	0x03, 0x19
        /*00de*/ 	.short	0x0028


	//----- nvinfo : EIATTR_PARAM_CBANK
	.align		4
        /*00e0*/ 	.byte	0x04, 0x0a
        /*00e2*/ 	.short	(.L_117 - .L_116)
	.align		4
.L_116:
        /*00e4*/ 	.word	index@(.nv.constant0._Z12trace_kernelIfEvPKT_PS0_mmm)
        /*00e8*/ 	.short	0x0380
        /*00ea*/ 	.short	0x0028


	//----- nvinfo : EIATTR_SW_WAR
	.align		4
.L_117:
        /*00ec*/ 	.byte	0x04, 0x36
        /*00ee*/ 	.short	(.L_119 - .L_118)
.L_118:
        /*00f0*/ 	.word	0x00000008
.L_119:


//--------------------- .nv.info._Z12trace_kernelIiEvPKT_PS0_mmm --------------------------
	.section	.nv.info._Z12trace_kernelIiEvPKT_PS0_mmm,"",@"SHT_CUDA_INFO"
	.sectionflags	@""
	.align	4


	//----- nvinfo : EIATTR_CUDA_API_VERSION
	.align		4
        /*0000*/ 	.byte	0x04, 0x37
        /*0002*/ 	.short	(.L_121 - .L_120)
.L_120:
        /*0004*/ 	.word	0x00000082


	//----- nvinfo : EIATTR_KPARAM_INFO
	.align		4
.L_121:
        /*0008*/ 	.byte	0x04, 0x17
        /*000a*/ 	.short	(.L_123 - .L_122)
.L_122:
        /*000c*/ 	.word	0x00000000
        /*0010*/ 	.short	0x0004
        /*0012*/ 	.short	0x0020
        /*0014*/ 	.byte	0x00, 0xf0, 0x21, 0x00


	//----- nvinfo : EIATTR_KPARAM_INFO
	.align		4
.L_123:
        /*0018*/ 	.byte	0x04, 0x17
        /*001a*/ 	.short	(.L_125 - .L_124)
.L_124:
        /*001c*/ 	.word	0x00000000
        /*0020*/ 	.short	0x0003
        /*0022*/ 	.short	0x0018
        /*0024*/ 	.byte	0x00, 0xf0, 0x21, 0x00


	//----- nvinfo : EIATTR_KPARAM_INFO
	.align		4
.L_125:
        /*0028*/ 	.byte	0x04, 0x17
        /*002a*/ 	.short	(.L_127 - .L_126)
.L_126:
        /*002c*/ 	.word	0x00000000
        /*0030*/ 	.short	0x0002
        /*0032*/ 	.short	0x0010
        /*0034*/ 	.byte	0x00, 0xf0, 0x21, 0x00


	//----- nvinfo : EIATTR_KPARAM_INFO
	.align		4
.L_127:
        /*0038*/ 	.byte	0x04, 0x17
        /*003a*/ 	.short	(.L_129 - .L_128)
.L_128:
        /*003c*/ 	.word	0x00000000
        /*0040*/ 	.short	0x0001
        /*0042*/ 	.short	0x0008
        /*0044*/ 	.byte	0x00, 0xf5, 0x21, 0x00


	//----- nvinfo : EIATTR_KPARAM_INFO
	.align		4
.L_129:
        /*0048*/ 	.byte	0x04, 0x17
        /*004a*/ 	.short	(.L_131 - .L_130)
.L_130:
        /*004c*/ 	.word	0x00000000
        /*0050*/ 	.short	0x0000
        /*0052*/ 	.short	0x0000
        /*0054*/ 	.byte	0x00, 0xf5, 0x21, 0x00


	//----- nvinfo : EIATTR_SPARSE_MMA_MASK
	.align		4
.L_131:
        /*0058*/ 	.byte	0x03, 0x50
        /*005a*/ 	.short	0x0000


	//----- nvinfo : EIATTR_MAXREG_COUNT
	.align		4
        /*005c*/ 	.byte	0x03, 0x1b
        /*005e*/ 	.short	0x00ff


	//----- nvinfo : EIATTR_NUM_BARRIERS
	.align		4
        /*0060*/ 	.byte	0x02, 0x4c
        /*0062*/ 	.byte	0x01
	.zero		1


	//----- nvinfo : EIATTR_MERCURY_ISA_VERSION
	.align		4
        /*0064*/ 	.byte	0x03, 0x5f
        /*0066*/ 	.short	0x0101


	//----- nvinfo : EIATTR_INT_WARP_WIDE_INSTR_OFFSETS
	.align		4
        /*0068*/ 	.byte	0x04, 0x31
        /*006a*/ 	.short	(.L_133 - .L_132)


	//   ....[0]....
.L_132:
        /*006c*/ 	.word	0x00000460


	//   ....[1]....
        /*0070*/ 	.word	0x00000470


	//----- nvinfo : EIATTR_COOP_GROUP_MASK_REGIDS
	.align		4
.L_133:
        /*0074*/ 	.byte	0x04, 0x29
        /*0076*/ 	.short	(.L_135 - .L_134)


	//   ....[0]....
.L_134:
        /*0078*/ 	.word	0xffffffff


	//   ....[1]....
        /*007c*/ 	.word	0xffffffff


	//   ....[2]....
        /*0080*/ 	.word	0xffffffff


	//   ....[3]....
        /*0084*/ 	.word	0xffffffff


	//   ....[4]....
        /*0088*/ 	.word	0xffffffff


	//   ....[5]....
        /*008c*/ 	.word	0xffffffff


	//   ....[6]....
        /*0090*/ 	.word	0xffffffff


	//   ....[7]....
        /*0094*/ 	.word	0xffffffff


	//   ....[8]....
        /*0098*/ 	.word	0xffffffff


	//   ....[9]....
        /*009c*/ 	.word	0xffffffff


	//----- nvinfo : EIATTR_COOP_GROUP_INSTR_OFFSETS
	.align		4
.L_135:
        /*00a0*/ 	.byte	0x04, 0x28
        /*00a2*/ 	.short	(.L_137 - .L_136)


	//   ....[0]....
.L_136:
        /*00a4*/ 	.word	0x000001c0


	//   ....[1]....
        /*00a8*/ 	.word	0x00000220


	//   ....[2]....
        /*00ac*/ 	.word	0x00000260


	//   ....[3]....
        /*00b0*/ 	.word	0x00000280


	//   ....[4]....
        /*00b4*/ 	.word	0x000002a0


	//   ....[5]....
        /*00b8*/ 	.word	0x00000390


	//   ....[6]....
        /*00bc*/ 	.word	0x000003b0


	//   ....[7]....
        /*00c0*/ 	.word	0x000003d0


	//   ....[8]....
        /*00c4*/ 	.word	0x000003f0


	//   ....[9]....
        /*00c8*/ 	.word	0x00000410


	//----- nvinfo : EIATTR_VRC_CTA_INIT_COUNT
	.align		4
.L_137:
        /*00cc*/ 	.byte	0x02, 0x4a
	.zero		1
	.zero		1


	//----- nvinfo : EIATTR_EXIT_INSTR_OFFSETS
	.align		4
        /*00d0*/ 	.byte	0x04, 0x1c
        /*00d2*/ 	.short	(.L_139 - .L_138)


	//   ....[0]....
.L_138:
        /*00d4*/ 	.word	0x000002e0


	//   ....[1]....
        /*00d8*/ 	.word	0x00000420


	//   ....[2]....
        /*00dc*/ 	.word	0x000004c0


	//----- nvinfo : EIATTR_CRS_STACK_SIZE
	.align		4
.L_139:
        /*00e0*/ 	.byte	0x04, 0x1e
        /*00e2*/ 	.short	(.L_141 - .L_140)
.L_140:
        /*00e4*/ 	.word	0x00000000


	//----- nvinfo : EIATTR_CBANK_PARAM_SIZE
	.align		4
.L_141:
        /*00e8*/ 	.byte	0x03, 0x19
        /*00ea*/ 	.short	0x0028


	//----- nvinfo : EIATTR_PARAM_CBANK
	.align		4
        /*00ec*/ 	.byte	0x04, 0x0a
        /*00ee*/ 	.short	(.L_143 - .L_142)
	.align		4
.L_142:
        /*00f0*/ 	.word	index@(.nv.constant0._Z12trace_kernelIiEvPKT_PS0_mmm)
        /*00f4*/ 	.short	0x0380
        /*00f6*/ 	.short	0x0028


	//----- nvinfo : EIATTR_SW_WAR
	.align		4
.L_143:
        /*00f8*/ 	.byte	0x04, 0x36
        /*00fa*/ 	.short	(.L_145 - .L_144)
.L_144:
        /*00fc*/ 	.word	0x00000008
.L_145:


//--------------------- .nv.callgraph             --------------------------
	.section	.nv.callgraph,"",@"SHT_CUDA_CALLGRAPH"
	.align	4
	.sectionentsize	8
	.align		4
        /*0000*/ 	.word	0x00000000
	.align		4
        /*0004*/ 	.word	0xffffffff
	.align		4
        /*0008*/ 	.word	0x00000000
	.align		4
        /*000c*/ 	.word	0xfffffffe
	.align		4
        /*0010*/ 	.word	0x00000000
	.align		4
        /*0014*/ 	.word	0xfffffffd
	.align		4
        /*0018*/ 	.word	0x00000000
	.align		4
        /*001c*/ 	.word	0xfffffffc


//--------------------- .text._Z22flash_attention_kernelI6__halfEvPKT_S3_S3_PS1_iiiiiibf --------------------------
	.section	.text._Z22flash_attention_kernelI6__halfEvPKT_S3_S3_PS1_iiiiiibf,"ax",@progbits
	.align	128
        .global         _Z22flash_attention_kernelI6__halfEvPKT_S3_S3_PS1_iiiiiibf
        .type           _Z22flash_attention_kernelI6__halfEvPKT_S3_S3_PS1_iiiiiibf,@function
        .size           _Z22flash_attention_kernelI6__halfEvPKT_S3_S3_PS1_iiiiiibf,(.L_x_138 - _Z22flash_attention_kernelI6__halfEvPKT_S3_S3_PS1_iiiiiibf)
        .other          _Z22flash_attention_kernelI6__halfEvPKT_S3_S3_PS1_iiiiiibf,@"STO_CUDA_ENTRY STV_DEFAULT"
_Z22flash_attention_kernelI6__halfEvPKT_S3_S3_PS1_iiiiiibf:
.text._Z22flash_attention_kernelI6__halfEvPKT_S3_S3_PS1_iiiiiibf:
[----:B------:R-:W0:Y:S08]  /*0000*/  LDC R1, c[0x0][0x37c] ;  /* 0x0000df00ff017b82 */ /* 0x000e300000000800 */
[----:B------:R-:W1:Y:S01]  /*0010*/  LDC R8, c[0x0][0x3b0] ;  /* 0x0000ec00ff087b82 */ /* 0x000e620000000800 */
[----:B------:R-:W2:Y:S01]  /*0020*/  LDCU UR15, c[0x0][0x3ac] ;  /* 0x00007580ff0f77ac */ /* 0x000ea20008000800 */
[----:B0-----:R-:W-:Y:S01]  /*0030*/  VIADD R1, R1, 0xfffffc00 ;  /* 0xfffffc0001017836 */ /* 0x001fe20000000000 */
[----:B------:R-:W-:Y:S01]  /*0040*/  BSSY.RECONVERGENT B0, `(.L_x_0) ;  /* 0x00000a1000007945 */ /* 0x000fe20003800200 */
[----:B------:R-:W0:Y:S03]  /*0050*/  LDCU UR14, c[0x0][0x3a4] ;  /* 0x00007480ff0e77ac */ /* 0x000e260008000800 */
[----:B------:R3:W-:Y:S01]  /*0060*/  STL.128 [R1], RZ ;  /* 0x000000ff01007387 */ /* 0x0007e20000100c00 */
[----:B------:R-:W-:Y:S01]  /*0070*/  S2UR UR4, SR_CTAID.Y ;  /* 0x00000000000479c3 */ /* 0x000fe20000002600 */
[----:B------:R-:W4:Y:S01]  /*0080*/  LDCU UR8, c[0x0][0x3b4] ;  /* 0x00007680ff0877ac */ /* 0x000f220008000800 */
[----:B------:R-:W-:Y:S01]  /*0090*/  R2UR UR27, R1 ;  /* 0x00000000011b72ca */ /* 0x000fe200000e0000 */
[----:B------:R3:W-:Y:S01]  /*00a0*/  STL.128 [R1+0x10], RZ ;  /* 0x000010ff01007387 */ /* 0x0007e20000100c00 */
[----:B------:R-:W3:Y:S03]  /*00b0*/  LDCU.64 UR22, c[0x0][0x358] ;  /* 0x00006b00ff1677ac */ /* 0x000ee60008000a00 */
[----:B------:R1:W-:Y:S01]  /*00c0*/  STL.128 [R1+0x20], RZ ;  /* 0x000020ff01007387 */ /* 0x0003e20000100c00 */
[----:B------:R-:W5:Y:S01]  /*00d0*/  S2UR UR24, SR_CTAID.Z ;  /* 0x00000000001879c3 */ /* 0x000f620000002700 */
[----:B--2---:R-:W-:-:S02]  /*00e0*/  MOV R4, UR15 ;  /* 0x0000000f00047c02 */ /* 0x004fc40008000f00 */
[----:B------:R2:W-:Y:S01]  /*00f0*/  STL.128 [R1+0x30], RZ ;  /* 0x000030ff01007387 */ /* 0x0005e20000100c00 */
[----:B0-----:R-:W-:Y:S01]  /*0100*/  USHF.R.S32.HI UR5, URZ, 0x1f, UR14 ;  /* 0x0000001fff057899 */ /* 0x001fe2000801140e */
[----:B-1----:R-:W-:Y:S02]  /*0110*/  IABS R5, R8 ;  /* 0x0000000800057213 */ /* 0x002fe40000000000 */
[----:B------:R2:W-:Y:S01]  /*0120*/  STL.128 [R1+0x40], RZ ;  /* 0x000040ff01007387 */ /* 0x0005e20000100c00 */
[----:B----4-:R-:W-:Y:S01]  /*0130*/  IMAD.U32 R9, RZ, RZ, UR8 ;  /* 0x00000008ff097e24 */ /* 0x010fe2000f8e00ff */
[----:B------:R-:W0:Y:S02]  /*0140*/  I2F.RP R0, R5 ;  /* 0x0000000500007306 */ /* 0x000e240000209400 */
[----:B------:R2:W-:Y:S02]  /*0150*/  STL.128 [R1+0x50], RZ ;  /* 0x000050ff01007387 */ /* 0x0005e40000100c00 */
[----:B------:R-:W-:-:S02]  /*0160*/  R2UR UR10, R9 ;  /* 0x00000000090a72ca */ /* 0x000fc400000e0000 */
[----:B------:R2:W-:Y:S01]  /*0170*/  STL.128 [R1+0x60], RZ ;  /* 0x000060ff01007387 */ /* 0x0005e20000100c00 */
[C---:B------:R-:W-:Y:S02]  /*0180*/  R2UR UR11, R9.reuse ;  /* 0x00000000090b72ca */ /* 0x040fe400000e0000 */
[----:B------:R-:W-:Y:S01]  /*0190*/  SHF.L.U32 R23, R9, 0x6, RZ ;  /* 0x0000000609177819 */ /* 0x000fe200000006ff */
[----:B------:R2:W-:Y:S01]  /*01a0*/  STL.128 [R1+0x70], RZ ;  /* 0x000070ff01007387 */ /* 0x0005e20000100c00 */
[----:B-----5:R-:W-:-:S03]  /*01b0*/  UIMAD.WIDE.U32 UR6, UR24, UR14, URZ ;  /* 0x0000000e180672a5 */ /* 0x020fc6000f8e00ff */
[----:B------:R2:W-:Y:S01]  /*01c0*/  STL.128 [R1+0x80], RZ ;  /* 0x000080ff01007387 */ /* 0x0005e20000100c00 */
[----:B------:R-:W-:Y:S01]  /*01d0*/  UIMAD UR5, UR5, UR24, URZ ;  /* 0x00000018050572a4 */ /* 0x000fe2000f8e02ff */
[----:B0-----:R-:W0:Y:S02]  /*01e0*/  MUFU.RCP R0, R0 ;  /* 0x0000000000007308 */ /* 0x001e240000001000 */
[----:B------:R2:W-:Y:S01]  /*01f0*/  STL.128 [R1+0x90], RZ ;  /* 0x000090ff01007387 */ /* 0x0005e20000100c00 */
[----:B------:R-:W-:Y:S02]  /*0200*/  UIADD3 UR9, UPT, UPT, UR7, UR5, URZ ;  /* 0x0000000507097290 */ /* 0x000fe4000fffe0ff */
[----:B------:R-:W-:Y:S01]  /*0210*/  USHF.R.S32.HI UR7, URZ, 0x1f, UR15 ;  /* 0x0000001fff077899 */ /* 0x000fe2000801140f */
[----:B------:R2:W-:Y:S01]  /*0220*/  STL.128 [R1+0xa0], RZ ;  /* 0x0000a0ff01007387 */ /* 0x0005e20000100c00 */
[----:B------:R-:W-:Y:S01]  /*0230*/  UIMAD UR8, UR9, UR15, URZ ;  /* 0x0000000f090872a4 */ /* 0x000fe2000f8e02ff */
[----:B------:R-:W-:-:S02]  /*0240*/  UMOV UR5, URZ ;  /* 0x000000ff00057c82 */ /* 0x000fc40008000000 */
[----:B------:R2:W-:Y:S01]  /*0250*/  STL.128 [R1+0xb0], RZ ;  /* 0x0000b0ff01007387 */ /* 0x0005e20000100c00 */
[----:B------:R-:W-:Y:S02]  /*0260*/  UIMAD.WIDE.U32 UR12, UR6, UR15, UR4 ;  /* 0x0000000f060c72a5 */ /* 0x000fe4000f8e0004 */
[----:B------:R-:W-:Y:S01]  /*0270*/  UIMAD UR6, UR7, UR6, UR8 ;  /* 0x00000006070672a4 */ /* 0x000fe2000f8e0208 */
[----:B------:R2:W-:Y:S01]  /*0280*/  STL.128 [R1+0xc0], RZ ;  /* 0x0000c0ff01007387 */ /* 0x0005e20000100c00 */
[----:B------:R-:W-:Y:S01]  /*0290*/  USHF.R.S32.HI UR25, URZ, 0x1f, UR10 ;  /* 0x0000001fff197899 */ /* 0x000fe2000801140a */
[----:B0-----:R-:W-:Y:S01]  /*02a0*/  VIADD R2, R0, 0xffffffe ;  /* 0x0ffffffe00027836 */ /* 0x001fe20000000000 */
[----:B------:R-:W-:Y:S01]  /*02b0*/  IABS R0, R4 ;  /* 0x0000000400007213 */ /* 0x000fe20000000000 */
[----:B------:R2:W-:Y:S01]  /*02c0*/  STL.128 [R1+0xd0], RZ ;  /* 0x0000d0ff01007387 */ /* 0x0005e20000100c00 */
[----:B------:R-:W-:Y:S01]  /*02d0*/  UIADD3 UR6, UPT, UPT, UR13, UR6, URZ ;  /* 0x000000060d067290 */ /* 0x000fe2000fffe0ff */
[----:B------:R0:W1:Y:S02]  /*02e0*/  F2I.FTZ.U32.TRUNC.NTZ R3, R2 ;  /* 0x0000000200037305 */ /* 0x000064000021f000 */
[----:B------:R2:W-:Y:S01]  /*02f0*/  STL.128 [R1+0xe0], RZ ;  /* 0x0000e0ff01007387 */ /* 0x0005e20000100c00 */
[----:B------:R-:W-:-:S02]  /*0300*/  UIMAD UR6, UR6, UR10, URZ ;  /* 0x0000000a060672a4 */ /* 0x000fc4000f8e02ff */
[----:B------:R-:W-:Y:S01]  /*0310*/  UIMAD.WIDE.U32 UR10, UR12, UR11, URZ ;  /* 0x0000000b0c0a72a5 */ /* 0x000fe2000f8e00ff */
[----:B------:R2:W-:Y:S01]  /*0320*/  STL.128 [R1+0xf0], RZ ;  /* 0x0000f0ff01007387 */ /* 0x0005e20000100c00 */
[----:B------:R-:W-:Y:S01]  /*0330*/  UIMAD UR6, UR25, UR12, UR6 ;  /* 0x0000000c190672a4 */ /* 0x000fe2000f8e0206 */
[----:B0-----:R-:W-:Y:S02]  /*0340*/  IMAD.MOV.U32 R2, RZ, RZ, RZ ;  /* 0x000000ffff027224 */ /* 0x001fe400078e00ff */
[----:B------:R2:W-:Y:S04]  /*0350*/  STL.128 [R1+0x100], RZ ;  /* 0x000100ff01007387 */ /* 0x0005e80000100c00 */
[----:B------:R2:W-:Y:S01]  /*0360*/  STL.128 [R1+0x110], RZ ;  /* 0x000110ff01007387 */ /* 0x0005e20000100c00 */
[----:B-1----:R-:W-:-:S03]  /*0370*/  IMAD.MOV R6, RZ, RZ, -R3 ;  /* 0x000000ffff067224 */ /* 0x002fc600078e0a03 */
[----:B------:R2:W-:Y:S01]  /*0380*/  STL.128 [R1+0x120], RZ ;  /* 0x000120ff01007387 */ /* 0x0005e20000100c00 */
[----:B------:R-:W-:-:S03]  /*0390*/  IMAD R7, R6, R5, RZ ;  /* 0x0000000506077224 */ /* 0x000fc600078e02ff */
[----:B------:R2:W-:Y:S01]  /*03a0*/  STL.128 [R1+0x130], RZ ;  /* 0x000130ff01007387 */ /* 0x0005e20000100c00 */
[----:B------:R-:W-:Y:S01]  /*03b0*/  IMAD.HI.U32 R3, R3, R7, R2 ;  /* 0x0000000703037227 */ /* 0x000fe200078e0002 */
[----:B------:R-:W-:Y:S02]  /*03c0*/  IABS R7, UR4 ;  /* 0x0000000400077c13 */ /* 0x000fe40008000000 */
[----:B------:R2:W-:Y:S03]  /*03d0*/  STL.128 [R1+0x140], RZ ;  /* 0x000140ff01007387 */ /* 0x0005e60000100c00 */
[----:B------:R-:W-:Y:S01]  /*03e0*/  IMAD.HI.U32 R6, R3, R0, RZ ;  /* 0x0000000003067227 */ /* 0x000fe200078e00ff */
[----:B------:R2:W-:Y:S03]  /*03f0*/  STL.128 [R1+0x150], RZ ;  /* 0x000150ff01007387 */ /* 0x0005e60000100c00 */
[----:B------:R-:W-:Y:S01]  /*0400*/  IMAD.MOV R2, RZ, RZ, -R6 ;  /* 0x000000ffff027224 */ /* 0x000fe200078e0a06 */
[----:B------:R2:W-:Y:S03]  /*0410*/  STL.128 [R1+0x160], RZ ;  /* 0x000160ff01007387 */ /* 0x0005e60000100c00 */
[C---:B------:R-:W-:Y:S01]  /*0420*/  IMAD R0, R5.reuse, R2, R0 ;  /* 0x0000000205007224 */ /* 0x040fe200078e0200 */
[----:B------:R2:W-:Y:S04]  /*0430*/  STL.128 [R1+0x170], RZ ;  /* 0x000170ff01007387 */ /* 0x0005e80000100c00 */
[----:B------:R-:W-:Y:S01]  /*0440*/  ISETP.GT.U32.AND P1, PT, R5, R0, PT ;  /* 0x000000000500720c */ /* 0x000fe20003f24070 */
[----:B------:R2:W-:Y:S04]  /*0450*/  STL.128 [R1+0x180], RZ ;  /* 0x000180ff01007387 */ /* 0x0005e80000100c00 */
[----:B------:R2:W-:Y:S04]  /*0460*/  STL.128 [R1+0x190], RZ ;  /* 0x000190ff01007387 */ /* 0x0005e80000100c00 */
[----:B------:R2:W-:Y:S04]  /*0470*/  STL.128 [R1+0x1a0], RZ ;  /* 0x0001a0ff01007387 */ /* 0x0005e80000100c00 */
[----:B------:R-:W-:Y:S01]  /*0480*/  @!P1 IMAD.IADD R0, R0, 0x1, -R5 ;  /* 0x0000000100009824 */ /* 0x000fe200078e0a05 */
[----:B------:R-:W-:Y:S01]  /*0490*/  @!P1 IADD3 R6, PT, PT, R6, 0x1, RZ ;  /* 0x0000000106069810 */ /* 0x000fe20007ffe0ff */
[----:B------:R2:W-:Y:S01]  /*04a0*/  STL.128 [R1+0x1b0], RZ ;  /* 0x0001b0ff01007387 */ /* 0x0005e20000100c00 */
[----:B------:R-:W-:-:S02]  /*04b0*/  ISETP.NE.AND P1, PT, R8, RZ, PT ;  /* 0x000000ff0800720c */ /* 0x000fc40003f25270 */
[----:B------:R-:W-:Y:S01]  /*04c0*/  ISETP.GE.U32.AND P0, PT, R0, R5, PT ;  /* 0x000000050000720c */ /* 0x000fe20003f06070 */
[----:B------:R2:W-:Y:S01]  /*04d0*/  STL.128 [R1+0x1c0], RZ ;  /* 0x0001c0ff01007387 */ /* 0x0005e20000100c00 */
[----:B------:R-:W-:-:S04]  /*04e0*/  LOP3.LUT R0, R8, UR15, RZ, 0x3c, !PT ;  /* 0x0000000f08007c12 */ /* 0x000fc8000f8e3cff */
[----:B------:R-:W-:-:S07]  /*04f0*/  ISETP.GE.AND P2, PT, R0, RZ, PT ;  /* 0x000000ff0000720c */ /* 0x000fce0003f46270 */
[----:B------:R-:W-:-:S06]  /*0500*/  @P0 VIADD R6, R6, 0x1 ;  /* 0x0000000106060836 */ /* 0x000fcc0000000000 */
[----:B------:R-:W-:Y:S01]  /*0510*/  @!P2 IMAD.MOV R6, RZ, RZ, -R6 ;  /* 0x000000ffff06a224 */ /* 0x000fe200078e0a06 */
[----:B------:R-:W-:-:S04]  /*0520*/  @!P1 LOP3.LUT R6, RZ, R8, RZ, 0x33, !PT ;  /* 0x00000008ff069212 */ /* 0x000fc800078e33ff */
[-C--:B------:R-:W-:Y:S02]  /*0530*/  IABS R8, R6.reuse ;  /* 0x0000000600087213 */ /* 0x080fe40000000000 */
[----:B------:R-:W-:Y:S02]  /*0540*/  IABS R4, R6 ;  /* 0x0000000600047213 */ /* 0x000fe40000000000 */
[----:B------:R-:W0:Y:S08]  /*0550*/  I2F.RP R0, R8 ;  /* 0x0000000800007306 */ /* 0x000e300000209400 */
[----:B0-----:R-:W0:Y:S02]  /*0560*/  MUFU.RCP R0, R0 ;  /* 0x0000000000007308 */ /* 0x001e240000001000 */
[----:B0-----:R-:W-:-:S06]  /*0570*/  VIADD R2, R0, 0xffffffe ;  /* 0x0ffffffe00027836 */ /* 0x001fcc0000000000 */
[----:B------:R0:W1:Y:S02]  /*0580*/  F2I.FTZ.U32.TRUNC.NTZ R3, R2 ;  /* 0x0000000200037305 */ /* 0x000064000021f000 */
[----:B0-----:R-:W-:Y:S01]  /*0590*/  IMAD.MOV.U32 R2, RZ, RZ, RZ ;  /* 0x000000ffff027224 */ /* 0x001fe200078e00ff */
[----:B-1----:R-:W-:-:S05]  /*05a0*/  IADD3 R5, PT, PT, RZ, -R3, RZ ;  /* 0x80000003ff057210 */ /* 0x002fca0007ffe0ff */
[----:B------:R-:W-:-:S04]  /*05b0*/  IMAD R5, R5, R8, RZ ;  /* 0x0000000805057224 */ /* 0x000fc800078e02ff */
[----:B------:R-:W-:Y:S02]  /*05c0*/  IMAD.HI.U32 R0, R3, R5, R2 ;  /* 0x0000000503007227 */ /* 0x000fe400078e0002 */
[----:B------:R-:W0:Y:S02]  /*05d0*/  S2R R2, SR_TID.X ;  /* 0x0000000000027919 */ /* 0x000e240000002100 */
[----:B------:R-:W-:Y:S01]  /*05e0*/  IMAD.MOV R5, RZ, RZ, -R4 ;  /* 0x000000ffff057224 */ /* 0x000fe200078e0a04 */
[----:B------:R-:W-:Y:S01]  /*05f0*/  LOP3.LUT R4, R6, UR4, RZ, 0x3c, !PT ;  /* 0x0000000406047c12 */ /* 0x000fe2000f8e3cff */
[----:B------:R-:W1:Y:S01]  /*0600*/  S2R R3, SR_CTAID.X ;  /* 0x0000000000037919 */ /* 0x000e620000002500 */
[----:B------:R-:W-:Y:S02]  /*0610*/  IMAD.HI.U32 R0, R0, R7, RZ ;  /* 0x0000000700007227 */ /* 0x000fe400078e00ff */
[----:B------:R-:W-:Y:S02]  /*0620*/  ISETP.GE.AND P0, PT, R4, RZ, PT ;  /* 0x000000ff0400720c */ /* 0x000fe40003f06270 */
[----:B------:R-:W-:-:S05]  /*0630*/  IMAD R5, R0, R5, R7 ;  /* 0x0000000500057224 */ /* 0x000fca00078e0207 */
[----:B------:R-:W-:-:S13]  /*0640*/  ISETP.GT.U32.AND P2, PT, R8, R5, PT ;  /* 0x000000050800720c */ /* 0x000fda0003f44070 */
[----:B------:R-:W-:Y:S01]  /*0650*/  @!P2 IMAD.IADD R5, R5, 0x1, -R8 ;  /* 0x000000010505a824 */ /* 0x000fe200078e0a08 */
[----:B0-----:R-:W-:-:S04]  /*0660*/  ISETP.GE.AND P3, PT, R2, R23, PT ;  /* 0x000000170200720c */ /* 0x001fc80003f66270 */
[----:B------:R-:W-:Y:S02]  /*0670*/  ISETP.GE.U32.AND P1, PT, R5, R8, PT ;  /* 0x000000080500720c */ /* 0x000fe40003f26070 */
[----:B-1----:R-:W-:-:S04]  /*0680*/  LEA R4, R3, 0x40, 0x6 ;  /* 0x0000004003047811 */ /* 0x002fc800078e30ff */
[----:B------:R-:W-:Y:S01]  /*0690*/  VIMNMX R4, PT, PT, R4, UR14, PT ;  /* 0x0000000e04047c48 */ /* 0x000fe2000bfe0100 */
[----:B------:R-:W-:-:S04]  /*06a0*/  UIADD3 UR14, UPT, UPT, UR11, UR6, URZ ;  /* 0x000000060b0e7290 */ /* 0x000fc8000fffe0ff */
[----:B------:R-:W-:Y:S01]  /*06b0*/  IMAD R7, R3, -0x40, R4 ;  /* 0xffffffc003077824 */ /* 0x000fe200078e0204 */
[----:B--23--:R-:W-:Y:S07]  /*06c0*/  @P3 BRA `(.L_x_1) ;  /* 0x0000000000e03947 */ /* 0x00cfee0003800000 */
[----:B------:R-:W-:Y:S01]  /*06d0*/  IABS R8, R9 ;  /* 0x0000000900087213 */ /* 0x000fe20000000000 */
[----:B------:R-:W0:Y:S01]  /*06e0*/  S2R R15, SR_CgaCtaId ;  /* 0x00000000000f7919 */ /* 0x000e220000008800 */
[----:B------:R-:W1:Y:S01]  /*06f0*/  LDC R12, c[0x0][0x360] ;  /* 0x0000d800ff0c7b82 */ /* 0x000e620000000800 */
[----:B------:R-:W-:Y:S01]  /*0700*/  HFMA2 R4, -RZ, RZ, 0, 0 ;  /* 0x00000000ff047431 */ /* 0x000fe200000001ff */
[----:B------:R-:W2:Y:S01]  /*0710*/  I2F.RP R10, R8 ;  /* 0x00000008000a7306 */ /* 0x000ea20000209400 */
[----:B------:R-:W-:Y:S01]  /*0720*/  MOV R14, 0x400 ;  /* 0x00000400000e7802 */ /* 0x000fe20000000f00 */
[----:B------:R-:W-:-:S04]  /*0730*/  IMAD.MOV.U32 R18, RZ, RZ, R2 ;  /* 0x000000ffff127224 */ /* 0x000fc800078e0002 */
[----:B------:R-:W3:Y:S02]  /*0740*/  LDC R13, c[0x0][0x3b4] ;  /* 0x0000ed00ff0d7b82 */ /* 0x000ee40000000800 */
[----:B--2---:R-:W2:Y:S01]  /*0750*/  MUFU.RCP R10, R10 ;  /* 0x0000000a000a7308 */ /* 0x004ea20000001000 */
[----:B0-----:R-:W-:Y:S01]  /*0760*/  LEA R14, R15, R14, 0x18 ;  /* 0x0000000e0f0e7211 */ /* 0x001fe200078ec0ff */
[----:B--2---:R-:W-:-:S06]  /*0770*/  VIADD R11, R10, 0xffffffe ;  /* 0x0ffffffe0a0b7836 */ /* 0x004fcc0000000000 */
[----:B------:R-:W0:Y:S02]  /*0780*/  F2I.FTZ.U32.TRUNC.NTZ R5, R11 ;  /* 0x0000000b00057305 */ /* 0x000e24000021f000 */
[----:B0-----:R-:W-:-:S04]  /*0790*/  IMAD.MOV R17, RZ, RZ, -R5 ;  /* 0x000000ffff117224 */ /* 0x001fc800078e0a05 */
[----:B------:R-:W-:-:S04]  /*07a0*/  IMAD R17, R17, R8, RZ ;  /* 0x0000000811117224 */ /* 0x000fc800078e02ff */
[----:B------:R-:W-:-:S04]  /*07b0*/  IMAD.HI.U32 R15, R5, R17, R4 ;  /* 0x00000011050f7227 */ /* 0x000fc800078e0004 */
[----:B-1-3--:R-:W-:-:S07]  /*07c0*/  IMAD.WIDE R4, R9, UR15, RZ ;  /* 0x0000000f09047c25 */ /* 0x00afce000f8e02ff */
.L_x_2:
[----:B0-----:R-:W-:Y:S01]  /*07d0*/  IABS R16, R18 ;  /* 0x0000001200107213 */ /* 0x001fe20000000000 */
[----:B------:R-:W-:-:S04]  /*07e0*/  IMAD.MOV.U32 R9, RZ, RZ, R13 ;  /* 0x000000ffff097224 */ /* 0x000fc800078e000d */
[----:B------:R-:W-:Y:S01]  /*07f0*/  IMAD.HI.U32 R10, R15, R16, RZ ;  /* 0x000000100f0a7227 */ /* 0x000fe200078e00ff */
[----:B------:R-:W-:-:S03]  /*0800*/  IABS R20, R9 ;  /* 0x0000000900147213 */ /* 0x000fc60000000000 */
[----:B------:R-:W-:-:S04]  /*0810*/  IMAD.MOV R11, RZ, RZ, -R10 ;  /* 0x000000ffff0b7224 */ /* 0x000fc800078e0a0a */
[----:B------:R-:W-:-:S05]  /*0820*/  IMAD R11, R20, R11, R16 ;  /* 0x0000000b140b7224 */ /* 0x000fca00078e0210 */
[----:B------:R-:W-:-:S13]  /*0830*/  ISETP.GT.U32.AND P4, PT, R8, R11, PT ;  /* 0x0000000b0800720c */ /* 0x000fda0003f84070 */
[----:B------:R-:W-:Y:S01]  /*0840*/  @!P4 IADD3 R11, PT, PT, R11, -R20, RZ ;  /* 0x800000140b0bc210 */ /* 0x000fe20007ffe0ff */
[----:B------:R-:W-:Y:S01]  /*0850*/  @!P4 VIADD R10, R10, 0x1 ;  /* 0x000000010a0ac836 */ /* 0x000fe20000000000 */
[----:B------:R-:W-:Y:S02]  /*0860*/  ISETP.NE.AND P4, PT, R9, RZ, PT ;  /* 0x000000ff0900720c */ /* 0x000fe40003f85270 */
[----:B------:R-:W-:Y:S02]  /*0870*/  ISETP.GE.U32.AND P3, PT, R11, R8, PT ;  /* 0x000000080b00720c */ /* 0x000fe40003f66070 */
[----:B------:R-:W-:-:S04]  /*0880*/  LOP3.LUT R11, R18, R9, RZ, 0x3c, !PT ;  /* 0x00000009120b7212 */ /* 0x000fc800078e3cff */
[----:B------:R-:W-:-:S07]  /*0890*/  ISETP.GE.AND P5, PT, R11, RZ, PT ;  /* 0x000000ff0b00720c */ /* 0x000fce0003fa6270 */
[----:B------:R-:W-:-:S04]  /*08a0*/  @P3 VIADD R10, R10, 0x1 ;  /* 0x000000010a0a3836 */ /* 0x000fc80000000000 */
[----:B------:R-:W-:-:S05]  /*08b0*/  IMAD.MOV.U32 R22, RZ, RZ, R10 ;  /* 0x000000ffff167224 */ /* 0x000fca00078e000a */
[----:B------:R-:W-:Y:S02]  /*08c0*/  @!P5 IADD3 R22, PT, PT, -R22, RZ, RZ ;  /* 0x000000ff1616d210 */ /* 0x000fe40007ffe1ff */
[----:B------:R-:W-:-:S04]  /*08d0*/  @!P4 LOP3.LUT R22, RZ, R9, RZ, 0x33, !PT ;  /* 0x00000009ff16c212 */ /* 0x000fc800078e33ff */
[----:B------:R-:W-:Y:S01]  /*08e0*/  ISETP.GE.AND P3, PT, R22, R7, PT ;  /* 0x000000071600720c */ /* 0x000fe20003f66270 */
[----:B------:R-:W-:-:S04]  /*08f0*/  IMAD.MOV R16, RZ, RZ, -R22 ;  /* 0x000000ffff107224 */ /* 0x000fc800078e0a16 */
[----:B------:R-:W-:-:S08]  /*0900*/  IMAD R24, R9, R16, R18 ;  /* 0x0000001009187224 */ /* 0x000fd000078e0212 */
[----:B------:R-:W0:Y:S01]  /*0910*/  @!P3 LDC.64 R10, c[0x0][0x380] ;  /* 0x0000e000ff0abb82 */ /* 0x000e220000000a00 */
[----:B------:R-:W-:Y:S01]  /*0920*/  @!P3 IMAD R19, R3, 0x40, R22 ;  /* 0x000000400313b824 */ /* 0x000fe200078e0216 */
[----:B------:R-:W-:-:S03]  /*0930*/  @!P3 IADD3 R16, P4, PT, R24, UR10, RZ ;  /* 0x0000000a1810bc10 */ /* 0x000fc6000ff9e0ff */
[----:B------:R-:W-:Y:S01]  /*0940*/  @!P3 IMAD R20, R5, R19, RZ ;  /* 0x000000130514b224 */ /* 0x000fe200078e02ff */
[----:B------:R-:W-:Y:S02]  /*0950*/  @!P3 SHF.R.S32.HI R21, RZ, 0x1f, R19 ;  /* 0x0000001fff15b819 */ /* 0x000fe40000011413 */
[----:B------:R-:W-:-:S03]  /*0960*/  @!P3 LEA.HI.X.SX32 R17, R24, UR14, 0x1, P4 ;  /* 0x0000000e1811bc11 */ /* 0x000fc6000a0f0eff */
[----:B------:R-:W-:Y:S02]  /*0970*/  @!P3 IMAD R21, R4, R21, R20 ;  /* 0x000000150415b224 */ /* 0x000fe400078e0214 */
[----:B------:R-:W-:-:S04]  /*0980*/  @!P3 IMAD.WIDE.U32 R16, R19, R4, R16 ;  /* 0x000000041310b225 */ /* 0x000fc800078e0010 */
[----:B------:R-:W-:Y:S01]  /*0990*/  @!P3 IMAD.IADD R17, R17, 0x1, R21 ;  /* 0x000000011111b824 */ /* 0x000fe200078e0215 */
[----:B0-----:R-:W-:-:S04]  /*09a0*/  @!P3 LEA R10, P4, R16, R10, 0x1 ;  /* 0x0000000a100ab211 */ /* 0x001fc800078808ff */
[----:B------:R-:W-:-:S05]  /*09b0*/  @!P3 LEA.HI.X R11, R16, R11, R17, 0x1, P4 ;  /* 0x0000000b100bb211 */ /* 0x000fca00020f0c11 */
[----:B------:R-:W2:Y:S01]  /*09c0*/  @!P3 LDG.E.U16.CONSTANT R10, desc[UR22][R10.64] ;  /* 0x000000160a0ab981 */ /* 0x000ea2000c1e9500 */
[----:B------:R-:W-:Y:S01]  /*09d0*/  IMAD R17, R22, R9, R24 ;  /* 0x0000000916117224 */ /* 0x000fe200078e0218 */
[----:B------:R-:W-:Y:S01]  /*09e0*/  MOV R16, RZ ;  /* 0x000000ff00107202 */ /* 0x000fe20000000f00 */
[----:B------:R-:W-:Y:S02]  /*09f0*/  IMAD.IADD R18, R12, 0x1, R18 ;  /* 0x000000010c127824 */ /* 0x000fe400078e0212 */
[----:B------:R-:W-:Y:S02]  /*0a00*/  IMAD R17, R17, 0x4, R14 ;  /* 0x0000000411117824 */ /* 0x000fe400078e020e */
[----:B--2---:R-:W-:Y:S01]  /*0a10*/  @!P3 HADD2.F32 R16, -RZ, R10.H0_H0 ;  /* 0x2000000aff10b230 */ /* 0x004fe20000004100 */
[----:B------:R-:W-:-:S04]  /*0a20*/  ISETP.GE.AND P3, PT, R18, R23, PT ;  /* 0x000000171200720c */ /* 0x000fc80003f66270 */
[----:B------:R0:W-:Y:S09]  /*0a30*/  STS [R17], R16 ;  /* 0x0000001011007388 */ /* 0x0001f20000000800 */
[----:B------:R-:W-:Y:S05]  /*0a40*/  @!P3 BRA `(.L_x_2) ;  /* 0xfffffffc0060b947 */ /* 0x000fea000383ffff */
.L_x_1:
[----:B------:R-:W-:Y:S05]  /*0a50*/  BSYNC.RECONVERGENT B0 ;  /* 0x0000000000007941 */ /* 0x000fea0003800200 */
.L_x_0:
[----:B------:R-:W1:Y:S01]  /*0a60*/  LDCU UR12, c[0x0][0x3a8] ;  /* 0x00007500ff0c77ac */ /* 0x000e620008000800 */
[----:B------:R2:W-:Y:S01]  /*0a70*/  STL.128 [R1+0x1d0], RZ ;  /* 0x0001d0ff01007387 */ /* 0x0005e20000100c00 */
[----:B------:R-:W-:Y:S01]  /*0a80*/  @!P2 VIADD R0, R0, 0x1 ;  /* 0x000000010000a836 */ /* 0x000fe20000000000 */
[----:B------:R-:W-:Y:S02]  /*0a90*/  ISETP.NE.AND P2, PT, R6, RZ, PT ;  /* 0x000000ff0600720c */ /* 0x000fe40003f45270 */
[----:B------:R-:W-:Y:S01]  /*0aa0*/  CS2R R34, SRZ ;  /* 0x0000000000227805 */ /* 0x000fe2000001ff00 */
[----:B------:R2:W-:Y:S01]  /*0ab0*/  STL.128 [R1+0x1e0], RZ ;  /* 0x0001e0ff01007387 */ /* 0x0005e20000100c00 */
[----:B------:R-:W-:Y:S01]  /*0ac0*/  R2UR UR26, R1 ;  /* 0x00000000011a72ca */ /* 0x000fe200000e0000 */
[----:B------:R-:W-:Y:S01]  /*0ad0*/  UIADD3 UR28, UPT, UPT, UR27, 0x20, URZ ;  /* 0x000000201b1c7890 */ /* 0x000fe2000fffe0ff */
[----:B------:R-:W-:Y:S01]  /*0ae0*/  @P1 IADD3 R0, PT, PT, R0, 0x1, RZ ;  /* 0x0000000100001810 */ /* 0x000fe20007ffe0ff */
[----:B------:R2:W-:Y:S04]  /*0af0*/  STL.128 [R1+0x1f0], RZ ;  /* 0x0001f0ff01007387 */ /* 0x0005e80000100c00 */
[----:B------:R-:W-:-:S02]  /*0b00*/  @!P0 IMAD.MOV R0, RZ, RZ, -R0 ;  /* 0x000000ffff008224 */ /* 0x000fc400078e0a00 */
[----:B------:R-:W-:Y:S01]  /*0b10*/  @!P2 LOP3.LUT R0, RZ, R6, RZ, 0x33, !PT ;  /* 0x00000006ff00a212 */ /* 0x000fe200078e33ff */
[----:B-1----:R-:W-:Y:S01]  /*0b20*/  UISETP.GE.AND UP0, UPT, UR12, 0x1, UPT ;  /* 0x000000010c00788c */ /* 0x002fe2000bf06270 */
[----:B------:R-:W-:Y:S08]  /*0b30*/  BAR.SYNC.DEFER_BLOCKING 0x0 ;  /* 0x0000000000007b1d */ /* 0x000ff00000010000 */
[----:B--2---:R-:W-:Y:S05]  /*0b40*/  BRA.U !UP0, `(.L_x_3) ;  /* 0x0000003908e87547 */ /* 0x004fea000b800000 */
[----:B------:R-:W1:Y:S01]  /*0b50*/  LDCU UR6, c[0x0][0x3bc] ;  /* 0x00007780ff0677ac */ /* 0x000e620008000800 */
[----:B------:R-:W2:Y:S01]  /*0b60*/  S2UR UR8, SR_CgaCtaId ;  /* 0x00000000000879c3 */ /* 0x000ea20000008800 */
[C---:B------:R-:W-:Y:S01]  /*0b70*/  ISETP.GE.AND P0, PT, R2.reuse, R7, PT ;  /* 0x000000070200720c */ /* 0x040fe20003f06270 */
[C---:B------:R-:W-:Y:S01]  /*0b80*/  VIADD R4, R9.reuse, 0xffffffff ;  /* 0xffffffff09047836 */ /* 0x040fe20000000000 */
[----:B------:R-:W3:Y:S01]  /*0b90*/  LDCU UR15, c[0x0][0x3b0] ;  /* 0x00007600ff0f77ac */ /* 0x000ee20008000800 */
[----:B------:R-:W-:Y:S01]  /*0ba0*/  LOP3.LUT R22, R9, 0x7, RZ, 0xc0, !PT ;  /* 0x0000000709167812 */ /* 0x000fe200078ec0ff */
[----:B------:R-:W-:Y:S01]  /*0bb0*/  IMAD R7, R3, 0x40, R2 ;  /* 0x0000004003077824 */ /* 0x000fe200078e0202 */
[----:B------:R-:W-:Y:S01]  /*0bc0*/  ISETP.LT.U32.AND P0, PT, R2, 0x40, !P0 ;  /* 0x000000400200780c */ /* 0x000fe20004701070 */
[----:B------:R-:W-:Y:S01]  /*0bd0*/  UMOV UR7, 0x400 ;  /* 0x0000040000077882 */ /* 0x000fe20000000000 */
[----:B------:R-:W-:Y:S01]  /*0be0*/  ISETP.GE.U32.AND P2, PT, R4, 0x7, PT ;  /* 0x000000070400780c */ /* 0x000fe20003f46070 */
[----:B------:R-:W-:Y:S01]  /*0bf0*/  IMAD.MOV.U32 R31, RZ, RZ, -0x100000 ;  /* 0xfff00000ff1f7424 */ /* 0x000fe200078e00ff */
[----:B------:R-:W-:-:S02]  /*0c00*/  LOP3.LUT R21, R9, 0x3, RZ, 0xc0, !PT ;  /* 0x0000000309157812 */ /* 0x000fc400078ec0ff */
[----:B------:R-:W-:Y:S02]  /*0c10*/  CS2R R34, SRZ ;  /* 0x0000000000227805 */ /* 0x000fe4000001ff00 */
[----:B------:R-:W-:Y:S01]  /*0c20*/  LOP3.LUT R20, R9, 0x7ffffff8, RZ, 0xc0, !PT ;  /* 0x7ffffff809147812 */ /* 0x000fe200078ec0ff */
[----:B------:R-:W4:Y:S01]  /*0c30*/  LDCU UR29, c[0x0][0x360] ;  /* 0x00006c00ff1d77ac */ /* 0x000f220008000800 */
[----:B------:R-:W-:Y:S02]  /*0c40*/  P2R R26, PR, RZ, 0x1 ;  /* 0x00000001ff1a7803 */ /* 0x000fe40000000000 */
[----:B------:R-:W-:Y:S01]  /*0c50*/  SHF.R.S32.HI R5, RZ, 0x1f, R0 ;  /* 0x0000001fff057819 */ /* 0x000fe20000011400 */
[----:B-1----:R-:W1:Y:S01]  /*0c60*/  F2F.F64.F32 R32, UR6 ;  /* 0x0000000600207d10 */ /* 0x002e620008201800 */
[----:B------:R-:W-:Y:S01]  /*0c70*/  USHF.R.S32.HI UR6, URZ, 0x1f, UR12 ;  /* 0x0000001fff067899 */ /* 0x000fe2000801140c */
[----:B------:R-:W-:Y:S01]  /*0c80*/  MOV R30, 0x0 ;  /* 0x00000000001e7802 */ /* 0x000fe20000000f00 */
[----:B------:R-:W-:-:S02]  /*0c90*/  UIMAD.WIDE.U32 UR12, UR24, UR12, URZ ;  /* 0x0000000c180c72a5 */ /* 0x000fc4000f8e00ff */
[----:B------:R-:W-:Y:S02]  /*0ca0*/  UIMAD UR6, UR6, UR24, URZ ;  /* 0x00000018060672a4 */ /* 0x000fe4000f8e02ff */
[----:B--2---:R-:W-:Y:S02]  /*0cb0*/  ULEA UR7, UR8, UR7, 0x18 ;  /* 0x0000000708077291 */ /* 0x004fe4000f8ec0ff */
[----:B------:R-:W-:Y:S02]  /*0cc0*/  UIADD3 UR16, UPT, UPT, UR13, UR6, URZ ;  /* 0x000000060d107290 */ /* 0x000fe4000fffe0ff */
[----:B------:R-:W-:Y:S02]  /*0cd0*/  UIADD3 UR30, UPT, UPT, UR27, 0x200, URZ ;  /* 0x000002001b1e7890 */ /* 0x000fe4000fffe0ff */
[----:B------:R-:W-:Y:S01]  /*0ce0*/  LEA R6, R9, UR7, 0x8 ;  /* 0x0000000709067c11 */ /* 0x000fe2000f8e40ff */
[----:B---3--:R-:W-:Y:S01]  /*0cf0*/  USHF.R.S32.HI UR15, URZ, 0x1f, UR15 ;  /* 0x0000001fff0f7899 */ /* 0x008fe2000801140f */
[----:B-1----:R-:W-:Y:S01]  /*0d00*/  DMUL R32, RZ, R32 ;  /* 0x00000020ff207228 */ /* 0x002fe20000000000 */
[----:B------:R-:W-:-:S02]  /*0d10*/  UMOV UR6, URZ ;  /* 0x000000ff00067c82 */ /* 0x000fc40008000000 */
[----:B----4-:R-:W-:-:S08]  /*0d20*/  IMAD R4, R9, 0x100, R6 ;  /* 0x0000010009047824 */ /* 0x010fd000078e0206 */
.L_x_52:
[----:B-1----:R-:W1:Y:S01]  /*0d30*/  LDCU UR7, c[0x0][0x3a8] ;  /* 0x00007500ff0777ac */ /* 0x002e620008000800 */
[----:B------:R-:W-:Y:S01]  /*0d40*/  ISETP.GE.AND P0, PT, R2, R23, PT ;  /* 0x000000170200720c */ /* 0x000fe20003f06270 */
[----:B------:R-:W-:Y:S01]  /*0d50*/  BSSY.RECONVERGENT B0, `(.L_x_4) ;  /* 0x000005d000007945 */ /* 0x000fe20003800200 */
[----:B------:R-:W-:Y:S01]  /*0d60*/  IMAD.MOV.U32 R10, RZ, RZ, R30 ;  /* 0x000000ffff0a7224 */ /* 0x000fe200078e001e */
[----:B--2---:R-:W2:Y:S01]  /*0d70*/  LDCU UR8, c[0x0][0x3a8] ;  /* 0x00007500ff0877ac */ /* 0x004ea20008000800 */
[----:B------:R-:W-:Y:S01]  /*0d80*/  MOV R11, R31 ;  /* 0x0000001f000b7202 */ /* 0x000fe20000000f00 */
[----:B------:R-:W-:Y:S02]  /*0d90*/  ULEA UR18, UR6, 0x40, 0x6 ;  /* 0x0000004006127891 */ /* 0x000fe4000f8e30ff */
[----:B------:R-:W-:Y:S01]  /*0da0*/  UMOV UR17, UR6 ;  /* 0x0000000600117c82 */ /* 0x000fe20008000000 */
[----:B---3--:R-:W3:Y:S01]  /*0db0*/  LDCU UR33, c[0x0][0x3b0] ;  /* 0x00007600ff2177ac */ /* 0x008ee20008000800 */
[----:B----4-:R-:W4:Y:S01]  /*0dc0*/  LDCU.64 UR20, c[0x0][0x388] ;  /* 0x00007100ff1477ac */ /* 0x010f220008000a00 */
[----:B-1----:R-:W-:Y:S01]  /*0dd0*/  UISETP.LT.AND UP0, UPT, UR18, UR7, UPT ;  /* 0x000000071200728c */ /* 0x002fe2000bf01270 */
[----:B------:R-:W1:Y:S03]  /*0de0*/  LDCU.64 UR34, c[0x0][0x390] ;  /* 0x00007200ff2277ac */ /* 0x000e660008000a00 */
[----:B------:R-:W-:-:S02]  /*0df0*/  USEL UR18, UR18, UR7, UP0 ;  /* 0x0000000712127287 */ /* 0x000fc40008000000 */
[----:B--2---:R-:W-:Y:S02]  /*0e00*/  UIADD3 UR8, UPT, UPT, UR8, 0x3f, URZ ;  /* 0x0000003f08087890 */ /* 0x004fe4000fffe0ff */
[----:B------:R-:W-:Y:S02]  /*0e10*/  UIMAD UR19, UR6, -0x40, UR18 ;  /* 0xffffffc0061378a4 */ /* 0x000fe4000f8e0212 */
[----:B------:R-:W-:Y:S02]  /*0e20*/  USHF.R.U32.HI UR8, URZ, 0x6, UR8 ;  /* 0x00000006ff087899 */ /* 0x000fe40008011608 */
[----:B------:R-:W-:Y:S02]  /*0e30*/  UIADD3 UR6, UPT, UPT, UR6, 0x1, URZ ;  /* 0x0000000106067890 */ /* 0x000fe4000fffe0ff */
[----:B------:R-:W-:Y:S02]  /*0e40*/  ULOP3.LUT UR31, UR18, 0x7, URZ, 0xc0, !UPT ;  /* 0x00000007121f7892 */ /* 0x000fe4000f8ec0ff */
[----:B------:R-:W-:-:S02]  /*0e50*/  ULOP3.LUT UR32, UR18, 0xf, URZ, 0xc0, !UPT ;  /* 0x0000000f12207892 */ /* 0x000fc4000f8ec0ff */
[----:B------:R-:W-:Y:S02]  /*0e60*/  UIADD3 UR19, UPT, UPT, UR19, -0x1, URZ ;  /* 0xffffffff13137890 */ /* 0x000fe4000fffe0ff */
[----:B------:R-:W-:Y:S01]  /*0e70*/  UISETP.NE.AND UP0, UPT, UR6, UR8, UPT ;  /* 0x000000080600728c */ /* 0x000fe2000bf05270 */
[----:B01-34-:R-:W-:Y:S10]  /*0e80*/  @P0 BRA `(.L_x_5) ;  /* 0x0000000400240947 */ /* 0x01bff40003800000 */
[----:B------:R-:W0:Y:S01]  /*0e90*/  LDC R8, c[0x0][0x3b4] ;  /* 0x0000ed00ff087b82 */ /* 0x000e220000000800 */
[----:B------:R-:W-:Y:S01]  /*0ea0*/  IMAD.MOV.U32 R18, RZ, RZ, R2 ;  /* 0x000000ffff127224 */ /* 0x000fe200078e0002 */
[----:B0-----:R-:W-:-:S04]  /*0eb0*/  IABS R16, R8 ;  /* 0x0000000800107213 */ /* 0x001fc80000000000 */
[----:B------:R-:W0:Y:S08]  /*0ec0*/  I2F.RP R12, R16 ;  /* 0x00000010000c7306 */ /* 0x000e300000209400 */
[----:B0-----:R-:W0:Y:S02]  /*0ed0*/  MUFU.RCP R12, R12 ;  /* 0x0000000c000c7308 */ /* 0x001e240000001000 */
[----:B0-----:R-:W-:-:S06]  /*0ee0*/  VIADD R8, R12, 0xffffffe ;  /* 0x0ffffffe0c087836 */ /* 0x001fcc0000000000 */
[----:B------:R0:W1:Y:S02]  /*0ef0*/  F2I.FTZ.U32.TRUNC.NTZ R9, R8 ;  /* 0x0000000800097305 */ /* 0x000064000021f000 */
[----:B0-----:R-:W-:Y:S02]  /*0f00*/  HFMA2 R8, -RZ, RZ, 0, 0 ;  /* 0x00000000ff087431 */ /* 0x001fe400000001ff */
[----:B-1----:R-:W-:-:S04]  /*0f10*/  IMAD.MOV R17, RZ, RZ, -R9 ;  /* 0x000000ffff117224 */ /* 0x002fc800078e0a09 */
[----:B------:R-:W-:-:S04]  /*0f20*/  IMAD R17, R17, R16, RZ ;  /* 0x0000001011117224 */ /* 0x000fc800078e02ff */
[----:B------:R-:W-:-:S07]  /*0f30*/  IMAD.HI.U32 R17, R9, R17, R8 ;  /* 0x0000001109117227 */ /* 0x000fce00078e0008 */
.L_x_9:
[----:B01----:R-:W0:Y:S01]  /*0f40*/  LDC R19, c[0x0][0x3b4] ;  /* 0x0000ed00ff137b82 */ /* 0x003e220000000800 */
[----:B------:R-:W-:Y:S01]  /*0f50*/  IABS R8, R18 ;  /* 0x0000001200087213 */ /* 0x000fe20000000000 */
[----:B------:R-:W-:Y:S01]  /*0f60*/  UIMAD UR7, UR17, -0x40, UR18 ;  /* 0xffffffc0110778a4 */ /* 0x000fe2000f8e0212 */
[----:B------:R-:W-:Y:S03]  /*0f70*/  BSSY.RECONVERGENT B1, `(.L_x_6) ;  /* 0x0000037000017945 */ /* 0x000fe60003800200 */
[----:B------:R-:W-:-:S04]  /*0f80*/  IMAD.HI.U32 R24, R17, R8, RZ ;  /* 0x0000000811187227 */ /* 0x000fc800078e00ff */
[----:B------:R-:W-:Y:S01]  /*0f90*/  IMAD.MOV R9, RZ, RZ, -R24 ;  /* 0x000000ffff097224 */ /* 0x000fe200078e0a18 */
[----:B0-----:R-:W-:-:S05]  /*0fa0*/  IABS R12, R19 ;  /* 0x00000013000c7213 */ /* 0x001fca0000000000 */
[----:B------:R-:W-:Y:S01]  /*0fb0*/  IMAD R9, R12, R9, R8 ;  /* 0x000000090c097224 */ /* 0x000fe200078e0208 */
[----:B------:R-:W-:-:S04]  /*0fc0*/  LOP3.LUT R8, R18, R19, RZ, 0x3c, !PT ;  /* 0x0000001312087212 */ /* 0x000fc800078e3cff */
[----:B------:R-:W-:Y:S02]  /*0fd0*/  ISETP.GT.U32.AND P1, PT, R16, R9, PT ;  /* 0x000000091000720c */ /* 0x000fe40003f24070 */
[----:B------:R-:W-:-:S11]  /*0fe0*/  ISETP.GE.AND P3, PT, R8, RZ, PT ;  /* 0x000000ff0800720c */ /* 0x000fd60003f66270 */
[----:B------:R-:W-:Y:S02]  /*0ff0*/  @!P1 IMAD.IADD R9, R9, 0x1, -R12 ;  /* 0x0000000109099824 */ /* 0x000fe400078e0a0c */
[----:B------:R-:W-:Y:S01]  /*1000*/  @!P1 VIADD R24, R24, 0x1 ;  /* 0x0000000118189836 */ /* 0x000fe20000000000 */
[----:B------:R-:W-:Y:S02]  /*1010*/  ISETP.NE.AND P1, PT, R19, RZ, PT ;  /* 0x000000ff1300720c */ /* 0x000fe40003f25270 */
[----:B------:R-:W-:-:S13]  /*1020*/  ISETP.GE.U32.AND P0, PT, R9, R16, PT ;  /* 0x000000100900720c */ /* 0x000fda0003f06070 */
[----:B------:R-:W-:-:S05]  /*1030*/  @P0 IADD3 R24, PT, PT, R24, 0x1, RZ ;  /* 0x0000000118180810 */ /* 0x000fca0007ffe0ff */
[----:B------:R-:W-:Y:S01]  /*1040*/  @!P3 IMAD.MOV R24, RZ, RZ, -R24 ;  /* 0x000000ffff18b224 */ /* 0x000fe200078e0a18 */
[----:B------:R-:W-:-:S04]  /*1050*/  @!P1 LOP3.LUT R24, RZ, R19, RZ, 0x33, !PT ;  /* 0x00000013ff189212 */ /* 0x000fc800078e33ff */
[----:B------:R-:W-:Y:S01]  /*1060*/  ISETP.GE.AND P0, PT, R24, UR7, PT ;  /* 0x0000000718007c0c */ /* 0x000fe2000bf06270 */
[----:B------:R-:W-:-:S04]  /*1070*/  IMAD.MOV R8, RZ, RZ, -R24 ;  /* 0x000000ffff087224 */ /* 0x000fc800078e0a18 */
[----:B------:R-:W-:-:S08]  /*1080*/  IMAD R8, R19, R8, R18 ;  /* 0x0000000813087224 */ /* 0x000fd000078e0212 */
[----:B------:R-:W-:Y:S05]  /*1090*/  @P0 BRA `(.L_x_7) ;  /* 0x00000000007c0947 */ /* 0x000fea0003800000 */
[----:B------:R-:W-:Y:S02]  /*10a0*/  IMAD.U32 R9, RZ, RZ, UR17 ;  /* 0x00000011ff097e24 */ /* 0x000fe4000f8e00ff */
[----:B------:R-:W-:Y:S02]  /*10b0*/  IMAD.MOV.U32 R12, RZ, RZ, R0 ;  /* 0x000000ffff0c7224 */ /* 0x000fe400078e0000 */
[----:B------:R-:W-:Y:S01]  /*10c0*/  IMAD.MOV.U32 R13, RZ, RZ, R5 ;  /* 0x000000ffff0d7224 */ /* 0x000fe200078e0005 */
[----:B------:R-:W-:-:S04]  /*10d0*/  LEA R9, R9, R24, 0x6 ;  /* 0x0000001809097211 */ /* 0x000fc800078e30ff */
[----:B------:R-:W-:-:S04]  /*10e0*/  IADD3 R25, P0, PT, R9, UR12, RZ ;  /* 0x0000000c09197c10 */ /* 0x000fc8000ff1e0ff */
[----:B------:R-:W-:Y:S01]  /*10f0*/  LEA.HI.X.SX32 R9, R9, UR16, 0x1, P0 ;  /* 0x0000001009097c11 */ /* 0x000fe200080f0eff */
[----:B------:R-:W-:-:S04]  /*1100*/  IMAD.WIDE.U32 R14, R25, UR33, R12 ;  /* 0x00000021190e7c25 */ /* 0x000fc8000f8e000c */
[----:B------:R-:W-:Y:S01]  /*1110*/  IMAD R28, R9, UR33, RZ ;  /* 0x00000021091c7c24 */ /* 0x000fe2000f8e02ff */
[----:B------:R-:W-:-:S03]  /*1120*/  SHF.R.S32.HI R9, RZ, 0x1f, R8 ;  /* 0x0000001fff097819 */ /* 0x000fc60000011408 */
[----:B------:R-:W-:-:S04]  /*1130*/  IMAD R25, R25, UR15, R28 ;  /* 0x0000000f19197c24 */ /* 0x000fc8000f8e021c */
[----:B------:R-:W-:-:S04]  /*1140*/  IMAD.IADD R12, R15, 0x1, R25 ;  /* 0x000000010f0c7824 */ /* 0x000fc800078e0219 */
[-C--:B------:R-:W-:Y:S02]  /*1150*/  IMAD R15, R12, R19.reuse, RZ ;  /* 0x000000130c0f7224 */ /* 0x080fe400078e02ff */
[----:B------:R-:W-:-:S04]  /*1160*/  IMAD.WIDE.U32 R12, R14, R19, R8 ;  /* 0x000000130e0c7225 */ /* 0x000fc800078e0008 */
[----:B------:R-:W-:Y:S01]  /*1170*/  IMAD R15, R14, UR25, R15 ;  /* 0x000000190e0f7c24 */ /* 0x000fe2000f8e020f */
[----:B------:R-:W-:-:S03]  /*1180*/  SHF.L.U32 R9, R12, 0x1, RZ ;  /* 0x000000010c097819 */ /* 0x000fc600000006ff */
[----:B------:R-:W-:Y:S01]  /*1190*/  IMAD.IADD R13, R13, 0x1, R15 ;  /* 0x000000010d0d7824 */ /* 0x000fe200078e020f */
[----:B------:R-:W-:-:S04]  /*11a0*/  IADD3 R14, P0, PT, R9, UR20, RZ ;  /* 0x00000014090e7c10 */ /* 0x000fc8000ff1e0ff */
[----:B------:R-:W-:Y:S02]  /*11b0*/  SHF.L.U64.HI R13, R12, 0x1, R13 ;  /* 0x000000010c0d7819 */ /* 0x000fe4000001020d */
[----:B------:R-:W-:Y:S02]  /*11c0*/  IADD3 R12, P1, PT, R9, UR34, RZ ;  /* 0x00000022090c7c10 */ /* 0x000fe4000ff3e0ff */
[C---:B------:R-:W-:Y:S02]  /*11d0*/  IADD3.X R15, PT, PT, R13.reuse, UR21, RZ, P0, !PT ;  /* 0x000000150d0f7c10 */ /* 0x040fe400087fe4ff */
[----:B------:R-:W-:-:S03]  /*11e0*/  IADD3.X R13, PT, PT, R13, UR35, RZ, P1, !PT ;  /* 0x000000230d0d7c10 */ /* 0x000fc60008ffe4ff */
[----:B------:R-:W2:Y:S04]  /*11f0*/  LDG.E.U16.CONSTANT R14, desc[UR22][R14.64] ;  /* 0x000000160e0e7981 */ /* 0x000ea8000c1e9500 */
[----:B------:R-:W3:Y:S01]  /*1200*/  LDG.E.U16.CONSTANT R12, desc[UR22][R12.64] ;  /* 0x000000160c0c7981 */ /* 0x000ee2000c1e9500 */
[----:B------:R-:W-:-:S04]  /*1210*/  IMAD R9, R24, R19, R8 ;  /* 0x0000001318097224 */ /* 0x000fc800078e0208 */
[----:B------:R-:W-:-:S04]  /*1220*/  IMAD R9, R9, 0x4, R6 ;  /* 0x0000000409097824 */ /* 0x000fc800078e0206 */
[----:B------:R-:W-:Y:S02]  /*1230*/  IMAD R24, R19, 0x100, R9 ;  /* 0x0000010013187824 */ /* 0x000fe400078e0209 */
[----:B--2---:R-:W-:Y:S02]  /*1240*/  HADD2.F32 R8, -RZ, R14.H0_H0 ;  /* 0x2000000eff087230 */ /* 0x004fe40000004100 */
[----:B---3--:R-:W-:-:S03]  /*1250*/  HADD2.F32 R19, -RZ, R12.H0_H0 ;  /* 0x2000000cff137230 */ /* 0x008fc60000004100 */
[----:B------:R1:W-:Y:S04]  /*1260*/  STS [R9], R8 ;  /* 0x0000000809007388 */ /* 0x0003e80000000800 */
[----:B------:R1:W-:Y:S01]  /*1270*/  STS [R24], R19 ;  /* 0x0000001318007388 */ /* 0x0003e20000000800 */
[----:B------:R-:W-:Y:S05]  /*1280*/  BRA `(.L_x_8) ;  /* 0x0000000000147947 */ /* 0x000fea0003800000 */
.L_x_7:
[----:B------:R-:W-:-:S05]  /*1290*/  IMAD R9, R24, R19, R8 ;  /* 0x0000001318097224 */ /* 0x000fca00078e0208 */
[----:B------:R-:W-:-:S05]  /*12a0*/  LEA R8, R9, R6, 0x2 ;  /* 0x0000000609087211 */ /* 0x000fca00078e10ff */
[----:B------:R-:W-:Y:S01]  /*12b0*/  IMAD R19, R19, 0x100, R8 ;  /* 0x0000010013137824 */ /* 0x000fe200078e0208 */
[----:B------:R0:W-:Y:S04]  /*12c0*/  STS [R8], RZ ;  /* 0x000000ff08007388 */ /* 0x0001e80000000800 */
[----:B------:R0:W-:Y:S02]  /*12d0*/  STS [R19], RZ ;  /* 0x000000ff13007388 */ /* 0x0001e40000000800 */
.L_x_8:
[----:B------:R-:W-:Y:S05]  /*12e0*/  BSYNC.RECONVERGENT B1 ;  /* 0x0000000000017941 */ /* 0x000fea0003800200 */
.L_x_6:
[----:B------:R-:W-:-:S05]  /*12f0*/  VIADD R18, R18, UR29 ;  /* 0x0000001d12127c36 */ /* 0x000fca0008000000 */
[----:B------:R-:W-:-:S13]  /*1300*/  ISETP.GE.AND P0, PT, R18, R23, PT ;  /* 0x000000171200720c */ /* 0x000fda0003f06270 */
[----:B------:R-:W-:Y:S05]  /*1310*/  @!P0 BRA `(.L_x_9) ;  /* 0xfffffffc00088947 */ /* 0x000fea000383ffff */
.L_x_5:
[----:B------:R-:W-:Y:S05]  /*1320*/  BSYNC.RECONVERGENT B0 ;  /* 0x0000000000007941 */ /* 0x000fea0003800200 */
.L_x_4:
[----:B------:R-:W-:Y:S01]  /*1330*/  BAR.SYNC.DEFER_BLOCKING 0x0 ;  /* 0x0000000000007b1d */ /* 0x000fe20000010000 */
[----:B------:R-:W-:-:S05]  /*1340*/  ISETP.NE.AND P0, PT, R26, RZ, PT ;  /* 0x000000ff1a00720c */ /* 0x000fca0003f05270 */
[----:B------:R-:W-:Y:S08]  /*1350*/  BSSY.RECONVERGENT B0, `(.L_x_10) ;  /* 0x0000337000007945 */ /* 0x000ff00003800200 */
[----:B------:R-:W-:Y:S05]  /*1360*/  @!P0 BRA `(.L_x_11) ;  /* 0x0000003000d48947 */ /* 0x000fea0003800000 */
[----:B-1----:R-:W-:Y:S01]  /*1370*/  MOV R9, 0xffffffc0 ;  /* 0xffffffc000097802 */ /* 0x002fe20000000f00 */
[----:B------:R-:W-:Y:S02]  /*1380*/  IMAD.U32 R12, RZ, RZ, UR17 ;  /* 0x00000011ff0c7e24 */ /* 0x000fe4000f8e00ff */
[----:B0-----:R-:W-:Y:S02]  /*1390*/  IMAD.MOV.U32 R8, RZ, RZ, 0x0 ;  /* 0x00000000ff087424 */ /* 0x001fe400078e00ff */
[----:B------:R-:W-:Y:S02]  /*13a0*/  IMAD R12, R12, R9, UR18 ;  /* 0x000000120c0c7e24 */ /* 0x000fe4000f8e0209 */
[----:B------:R-:W-:-:S03]  /*13b0*/  IMAD.MOV.U32 R9, RZ, RZ, -0x100000 ;  /* 0xfff00000ff097424 */ /* 0x000fc600078e00ff */
[----:B------:R-:W-:-:S13]  /*13c0*/  ISETP.GE.AND P3, PT, R12, 0x1, PT ;  /* 0x000000010c00780c */ /* 0x000fda0003f66270 */
[----:B------:R-:W-:Y:S05]  /*13d0*/  @!P3 BRA `(.L_x_12) ;  /* 0x0000001000a8b947 */ /* 0x000fea0003800000 */
[----:B------:R-:W0:Y:S02]  /*13e0*/  LDCU UR7, c[0x0][0x3b4] ;  /* 0x00007680ff0777ac */ /* 0x000e240008000800 */
[----:B0-----:R-:W-:-:S09]  /*13f0*/  UISETP.GE.AND UP1, UPT, UR7, 0x1, UPT ;  /* 0x000000010700788c */ /* 0x001fd2000bf26270 */
[----:B------:R-:W-:Y:S05]  /*1400*/  BRA.U !UP1, `(.L_x_13) ;  /* 0x0000000909347547 */ /* 0x000fea000b800000 */
[----:B------:R-:W-:Y:S02]  /*1410*/  HFMA2 R8, -RZ, RZ, 0, 0 ;  /* 0x00000000ff087431 */ /* 0x000fe400000001ff */
[----:B------:R-:W-:Y:S02]  /*1420*/  IMAD.MOV.U32 R13, RZ, RZ, RZ ;  /* 0x000000ffff0d7224 */ /* 0x000fe400078e00ff */
[----:B------:R-:W-:-:S07]  /*1430*/  IMAD.MOV.U32 R9, RZ, RZ, -0x100000 ;  /* 0xfff00000ff097424 */ /* 0x000fce00078e00ff */
.L_x_24:
[----:B------:R-:W-:Y:S01]  /*1440*/  BSSY.RECONVERGENT B1, `(.L_x_14) ;  /* 0x000002c000017945 */ /* 0x000fe20003800200 */
[----:B------:R-:W-:Y:S02]  /*1450*/  IMAD.MOV.U32 R18, RZ, RZ, RZ ;  /* 0x000000ffff127224 */ /* 0x000fe400078e00ff */
[----:B------:R-:W-:Y:S01]  /*1460*/  IMAD.MOV.U32 R14, RZ, RZ, RZ ;  /* 0x000000ffff0e7224 */ /* 0x000fe200078e00ff */
[----:B------:R-:W-:Y:S06]  /*1470*/  @!P2 BRA `(.L_x_15) ;  /* 0x0000000000a0a947 */ /* 0x000fec0003800000 */
[----:B------:R-:W0:Y:S01]  /*1480*/  S2R R17, SR_CgaCtaId ;  /* 0x0000000000117919 */ /* 0x000e220000008800 */
[----:B------:R-:W-:Y:S01]  /*1490*/  MOV R14, 0x400 ;  /* 0x00000400000e7802 */ /* 0x000fe20000000f00 */
[----:B------:R-:W-:Y:S01]  /*14a0*/  BSSY.RECONVERGENT B2, `(.L_x_16) ;  /* 0x0000024000027945 */ /* 0x000fe20003800200 */
[----:B------:R-:W-:Y:S01]  /*14b0*/  MOV R18, RZ ;  /* 0x000000ff00127202 */ /* 0x000fe20000000f00 */
[----:B------:R-:W-:Y:S01]  /*14c0*/  IMAD.MOV.U32 R15, RZ, RZ, RZ ;  /* 0x000000ffff0f7224 */ /* 0x000fe200078e00ff */
[----:B0-----:R-:W-:-:S07]  /*14d0*/  LEA R14, R17, R14, 0x18 ;  /* 0x0000000e110e7211 */ /* 0x001fce00078ec0ff */
.L_x_17:
[----:B------:R-:W0:Y:S02]  /*14e0*/  LDCU UR7, c[0x0][0x3b4] ;  /* 0x00007680ff0777ac */ /* 0x000e240008000800 */
[--C-:B0-----:R-:W-:Y:S02]  /*14f0*/  IMAD R17, R2, UR7, R15.reuse ;  /* 0x0000000702117c24 */ /* 0x101fe4000f8e020f */
[----:B------:R-:W-:Y:S01]  /*1500*/  IMAD R19, R13, UR7, R15 ;  /* 0x000000070d137c24 */ /* 0x000fe2000f8e020f */
[----:B------:R-:W-:Y:S01]  /*1510*/  IADD3 R15, PT, PT, R15, 0x8, RZ ;  /* 0x000000080f0f7810 */ /* 0x000fe20007ffe0ff */
[----:B------:R-:W-:Y:S02]  /*1520*/  IMAD R16, R17, 0x4, R14 ;  /* 0x0000000411107824 */ /* 0x000fe400078e020e */
[----:B------:R-:W-:Y:S01]  /*1530*/  IMAD R17, R19, 0x4, R6 ;  /* 0x0000000413117824 */ /* 0x000fe200078e0206 */
[----:B------:R-:W-:Y:S02]  /*1540*/  ISETP.NE.AND P0, PT, R15, R20, PT ;  /* 0x000000140f00720c */ /* 0x000fe40003f05270 */
[----:B------:R-:W-:Y:S04]  /*1550*/  LDS R19, [R16] ;  /* 0x0000000010137984 */ /* 0x000fe80000000800 */
[----:B------:R-:W0:Y:S04]  /*1560*/  LDS R24, [R17] ;  /* 0x0000000011187984 */ /* 0x000e280000000800 */
[----:B------:R-:W-:Y:S04]  /*1570*/  LDS R28, [R16+0x4] ;  /* 0x00000400101c7984 */ /* 0x000fe80000000800 */
[----:B------:R-:W1:Y:S04]  /*1580*/  LDS R25, [R17+0x4] ;  /* 0x0000040011197984 */ /* 0x000e680000000800 */
[----:B------:R-:W-:Y:S04]  /*1590*/  LDS R27, [R16+0xc] ;  /* 0x00000c00101b7984 */ /* 0x000fe80000000800 */
[----:B------:R-:W-:Y:S04]  /*15a0*/  LDS R29, [R17+0xc] ;  /* 0x00000c00111d7984 */ /* 0x000fe80000000800 */
[----:B------:R-:W-:Y:S04]  /*15b0*/  LDS R37, [R16+0x1c] ;  /* 0x00001c0010257984 */ /* 0x000fe80000000800 */
[----:B------:R-:W-:Y:S01]  /*15c0*/  LDS R36, [R17+0x1c] ;  /* 0x00001c0011247984 */ /* 0x000fe20000000800 */
[----:B0-----:R-:W-:-:S03]  /*15d0*/  FFMA R19, R19, R24, R18 ;  /* 0x0000001813137223 */ /* 0x001fc60000000012 */
[----:B------:R-:W-:Y:S04]  /*15e0*/  LDS R18, [R16+0x8] ;  /* 0x0000080010127984 */ /* 0x000fe80000000800 */
[----:B------:R-:W0:Y:S01]  /*15f0*/  LDS R24, [R17+0x8] ;  /* 0x0000080011187984 */ /* 0x000e220000000800 */
[----:B-1----:R-:W-:-:S03]  /*1600*/  FFMA R19, R28, R25, R19 ;  /* 0x000000191c137223 */ /* 0x002fc60000000013 */
[----:B------:R-:W-:Y:S04]  /*1610*/  LDS R25, [R16+0x14] ;  /* 0x0000140010197984 */ /* 0x000fe80000000800 */
[----:B------:R-:W-:Y:S01]  /*1620*/  LDS R28, [R17+0x18] ;  /* 0x00001800111c7984 */ /* 0x000fe20000000800 */
[----:B0-----:R-:W-:-:S03]  /*1630*/  FFMA R18, R18, R24, R19 ;  /* 0x0000001812127223 */ /* 0x001fc60000000013 */
[----:B------:R-:W-:Y:S01]  /*1640*/  LDS R19, [R16+0x10] ;  /* 0x0000100010137984 */ /* 0x000fe20000000800 */
[----:B------:R-:W-:-:S03]  /*1650*/  FFMA R18, R27, R29, R18 ;  /* 0x0000001d1b127223 */ /* 0x000fc60000000012 */
[----:B------:R-:W0:Y:S04]  /*1660*/  LDS R24, [R17+0x10] ;  /* 0x0000100011187984 */ /* 0x000e280000000800 */
[----:B------:R-:W1:Y:S04]  /*1670*/  LDS R27, [R17+0x14] ;  /* 0x00001400111b7984 */ /* 0x000e680000000800 */
[----:B------:R-:W2:Y:S01]  /*1680*/  LDS R29, [R16+0x18] ;  /* 0x00001800101d7984 */ /* 0x000ea20000000800 */
[----:B0-----:R-:W-:-:S04]  /*1690*/  FFMA R18, R19, R24, R18 ;  /* 0x0000001813127223 */ /* 0x001fc80000000012 */
[----:B-1----:R-:W-:-:S04]  /*16a0*/  FFMA R18, R25, R27, R18 ;  /* 0x0000001b19127223 */ /* 0x002fc80000000012 */
[----:B--2---:R-:W-:-:S04]  /*16b0*/  FFMA R18, R29, R28, R18 ;  /* 0x0000001c1d127223 */ /* 0x004fc80000000012 */
[----:B------:R-:W-:Y:S01]  /*16c0*/  FFMA R18, R37, R36, R18 ;  /* 0x0000002425127223 */ /* 0x000fe20000000012 */
[----:B------:R-:W-:Y:S06]  /*16d0*/  @P0 BRA `(.L_x_17) ;  /* 0xfffffffc00800947 */ /* 0x000fec000383ffff */
[----:B------:R-:W-:Y:S05]  /*16e0*/  BSYNC.RECONVERGENT B2 ;  /* 0x0000000000027941 */ /* 0x000fea0003800200 */
.L_x_16:
[----:B------:R-:W-:-:S07]  /*16f0*/  IMAD.MOV.U32 R14, RZ, RZ, R20 ;  /* 0x000000ffff0e7224 */ /* 0x000fce00078e0014 */
.L_x_15:
[----:B------:R-:W-:Y:S05]  /*1700*/  BSYNC.RECONVERGENT B1 ;  /* 0x0000000000017941 */ /* 0x000fea0003800200 */
.L_x_14:
[----:B------:R-:W-:Y:S01]  /*1710*/  ISETP.NE.AND P0, PT, R22, RZ, PT ;  /* 0x000000ff1600720c */ /* 0x000fe20003f05270 */
[----:B------:R-:W-:-:S12]  /*1720*/  BSSY.RECONVERGENT B1, `(.L_x_18) ;  /* 0x000003e000017945 */ /* 0x000fd80003800200 */
[----:B------:R-:W-:Y:S05]  /*1730*/  @!P0 BRA `(.L_x_19) ;  /* 0x0000000000f08947 */ /* 0x000fea0003800000 */
[----:B------:R-:W-:Y:S01]  /*1740*/  VIADD R15, R22, 0xffffffff ;  /* 0xffffffff160f7836 */ /* 0x000fe20000000000 */
[----:B------:R-:W-:Y:S01]  /*1750*/  BSSY.RECONVERGENT B2, `(.L_x_20) ;  /* 0x0000019000027945 */ /* 0x000fe20003800200 */
[----:B------:R-:W-:-:S03]  /*1760*/  ISETP.NE.AND P1, PT, R21, RZ, PT ;  /* 0x000000ff1500720c */ /* 0x000fc60003f25270 */
[----:B------:R-:W-:-:S13]  /*1770*/  ISETP.GE.U32.AND P0, PT, R15, 0x3, PT ;  /* 0x000000030f00780c */ /* 0x000fda0003f06070 */
[----:B------:R-:W-:Y:S05]  /*1780*/  @!P0 BRA `(.L_x_21) ;  /* 0x0000000000548947 */ /* 0x000fea0003800000 */
[----:B------:R-:W0:Y:S01]  /*1790*/  S2UR UR8, SR_CgaCtaId ;  /* 0x00000000000879c3 */ /* 0x000e220000008800 */
[----:B------:R-:W1:Y:S01]  /*17a0*/  LDCU UR20, c[0x0][0x3b4] ;  /* 0x00007680ff1477ac */ /* 0x000e620008000800 */
[----:B------:R-:W-:Y:S01]  /*17b0*/  UMOV UR7, 0x400 ;  /* 0x0000040000077882 */ /* 0x000fe20000000000 */
[--C-:B-1----:R-:W-:Y:S02]  /*17c0*/  IMAD R15, R2, UR20, R14.reuse ;  /* 0x00000014020f7c24 */ /* 0x102fe4000f8e020e */
[----:B------:R-:W-:Y:S01]  /*17d0*/  IMAD R17, R13, UR20, R14 ;  /* 0x000000140d117c24 */ /* 0x000fe2000f8e020e */
[----:B------:R-:W-:Y:S01]  /*17e0*/  IADD3 R14, PT, PT, R14, 0x4, RZ ;  /* 0x000000040e0e7810 */ /* 0x000fe20007ffe0ff */
[----:B0-----:R-:W-:Y:S02]  /*17f0*/  ULEA UR7, UR8, UR7, 0x18 ;  /* 0x0000000708077291 */ /* 0x001fe4000f8ec0ff */
[----:B------:R-:W-:-:S04]  /*1800*/  IMAD R16, R17, 0x4, R6 ;  /* 0x0000000411107824 */ /* 0x000fc800078e0206 */
[----:B------:R-:W-:Y:S01]  /*1810*/  LEA R15, R15, UR7, 0x2 ;  /* 0x000000070f0f7c11 */ /* 0x000fe2000f8e10ff */
[----:B------:R-:W-:Y:S04]  /*1820*/  LDS R19, [R16] ;  /* 0x0000000010137984 */ /* 0x000fe80000000800 */
[----:B------:R-:W0:Y:S04]  /*1830*/  LDS R17, [R15] ;  /* 0x000000000f117984 */ /* 0x000e280000000800 */
[----:B------:R-:W-:Y:S04]  /*1840*/  LDS R24, [R15+0x4] ;  /* 0x000004000f187984 */ /* 0x000fe80000000800 */
[----:B------:R-:W1:Y:S04]  /*1850*/  LDS R25, [R16+0x4] ;  /* 0x0000040010197984 */ /* 0x000e680000000800 */
[----:B------:R-:W-:Y:S04]  /*1860*/  LDS R28, [R15+0x8] ;  /* 0x000008000f1c7984 */ /* 0x000fe80000000800 */
[----:B------:R-:W2:Y:S04]  /*1870*/  LDS R27, [R16+0x8] ;  /* 0x00000800101b7984 */ /* 0x000ea80000000800 */
[----:B------:R-:W-:Y:S04]  /*1880*/  LDS R36, [R15+0xc] ;  /* 0x00000c000f247984 */ /* 0x000fe80000000800 */
[----:B------:R-:W3:Y:S01]  /*1890*/  LDS R29, [R16+0xc] ;  /* 0x00000c00101d7984 */ /* 0x000ee20000000800 */
[----:B0-----:R-:W-:-:S04]  /*18a0*/  FFMA R17, R17, R19, R18 ;  /* 0x0000001311117223 */ /* 0x001fc80000000012 */
[----:B-1----:R-:W-:-:S04]  /*18b0*/  FFMA R17, R24, R25, R17 ;  /* 0x0000001918117223 */ /* 0x002fc80000000011 */
[----:B--2---:R-:W-:-:S04]  /*18c0*/  FFMA R17, R28, R27, R17 ;  /* 0x0000001b1c117223 */ /* 0x004fc80000000011 */
[----:B---3--:R-:W-:-:S07]  /*18d0*/  FFMA R18, R36, R29, R17 ;  /* 0x0000001d24127223 */ /* 0x008fce0000000011 */
.L_x_21:
[----:B------:R-:W-:Y:S05]  /*18e0*/  BSYNC.RECONVERGENT B2 ;  /* 0x0000000000027941 */ /* 0x000fea0003800200 */
.L_x_20:
[----:B------:R-:W-:Y:S05]  /*18f0*/  @!P1 BRA `(.L_x_19) ;  /* 0x0000000000809947 */ /* 0x000fea0003800000 */
[----:B------:R-:W-:Y:S01]  /*1900*/  ISETP.NE.AND P0, PT, R21, 0x1, PT ;  /* 0x000000011500780c */ /* 0x000fe20003f05270 */
[----:B------:R-:W-:-:S12]  /*1910*/  BSSY.RECONVERGENT B2, `(.L_x_22) ;  /* 0x0000011000027945 */ /* 0x000fd80003800200 */
[----:B------:R-:W-:Y:S05]  /*1920*/  @!P0 BRA `(.L_x_23) ;  /* 0x00000000003c8947 */ /* 0x000fea0003800000 */
[----:B------:R-:W0:Y:S01]  /*1930*/  S2UR UR8, SR_CgaCtaId ;  /* 0x00000000000879c3 */ /* 0x000e220000008800 */
[----:B------:R-:W1:Y:S01]  /*1940*/  LDCU UR20, c[0x0][0x3b4] ;  /* 0x00007680ff1477ac */ /* 0x000e620008000800 */
[----:B------:R-:W-:Y:S01]  /*1950*/  UMOV UR7, 0x400 ;  /* 0x0000040000077882 */ /* 0x000fe20000000000 */
[--C-:B-1----:R-:W-:Y:S02]  /*1960*/  IMAD R15, R2, UR20, R14.reuse ;  /* 0x00000014020f7c24 */ /* 0x102fe4000f8e020e */
[----:B------:R-:W-:Y:S02]  /*1970*/  IMAD R17, R13, UR20, R14 ;  /* 0x000000140d117c24 */ /* 0x000fe4000f8e020e */
[----:B------:R-:W-:Y:S01]  /*1980*/  VIADD R14, R14, 0x2 ;  /* 0x000000020e0e7836 */ /* 0x000fe20000000000 */
[----:B0-----:R-:W-:Y:S01]  /*1990*/  ULEA UR7, UR8, UR7, 0x18 ;  /* 0x0000000708077291 */ /* 0x001fe2000f8ec0ff */
[----:B------:R-:W-:-:S05]  /*19a0*/  IMAD R16, R17, 0x4, R6 ;  /* 0x0000000411107824 */ /* 0x000fca00078e0206 */
[----:B------:R-:W-:Y:S01]  /*19b0*/  LEA R15, R15, UR7, 0x2 ;  /* 0x000000070f0f7c11 */ /* 0x000fe2000f8e10ff */
[----:B------:R-:W-:Y:S04]  /*19c0*/  LDS R19, [R16] ;  /* 0x0000000010137984 */ /* 0x000fe80000000800 */
[----:B------:R-:W0:Y:S04]  /*19d0*/  LDS R17, [R15] ;  /* 0x000000000f117984 */ /* 0x000e280000000800 */
[----:B------:R-:W-:Y:S04]  /*19e0*/  LDS R24, [R15+0x4] ;  /* 0x000004000f187984 */ /* 0x000fe80000000800 */
[----:B------:R-:W1:Y:S01]  /*19f0*/  LDS R25, [R16+0x4] ;  /* 0x0000040010197984 */ /* 0x000e620000000800 */
[----:B0-----:R-:W-:-:S04]  /*1a00*/  FFMA R17, R17, R19, R18 ;  /* 0x0000001311117223 */ /* 0x001fc80000000012 */
[----:B-1----:R-:W-:-:S07]  /*1a10*/  FFMA R18, R24, R25, R17 ;  /* 0x0000001918127223 */ /* 0x002fce0000000011 */
.L_x_23:
[----:B------:R-:W-:Y:S05]  /*1a20*/  BSYNC.RECONVERGENT B2 ;  /* 0x0000000000027941 */ /* 0x000fea0003800200 */
.L_x_22:
[----:B------:R-:W0:Y:S02]  /*1a30*/  LDCU UR20, c[0x0][0x3b4] ;  /* 0x00007680ff1477ac */ /* 0x000e240008000800 */
[----:B0-----:R-:W-:-:S09]  /*1a40*/  ULOP3.LUT UP1, URZ, UR20, 0x1, URZ, 0xc0, !UPT ;  /* 0x0000000114ff7892 */ /* 0x001fd2000f82c0ff */
[----:B------:R-:W-:Y:S05]  /*1a50*/  BRA.U !UP1, `(.L_x_19) ;  /* 0x0000000109287547 */ /* 0x000fea000b800000 */
[----:B------:R-:W0:Y:S01]  /*1a60*/  S2UR UR8, SR_CgaCtaId ;  /* 0x00000000000879c3 */ /* 0x000e220000008800 */
[----:B------:R-:W-:Y:S01]  /*1a70*/  UMOV UR7, 0x400 ;  /* 0x0000040000077882 */ /* 0x000fe20000000000 */
[--C-:B------:R-:W-:Y:S02]  /*1a80*/  IMAD R15, R13, UR20, R14.reuse ;  /* 0x000000140d0f7c24 */ /* 0x100fe4000f8e020e */
[----:B------:R-:W-:Y:S02]  /*1a90*/  IMAD R14, R2, UR20, R14 ;  /* 0x00000014020e7c24 */ /* 0x000fe4000f8e020e */
[----:B------:R-:W-:-:S06]  /*1aa0*/  IMAD R16, R15, 0x4, R6 ;  /* 0x000000040f107824 */ /* 0x000fcc00078e0206 */
[----:B------:R-:W-:Y:S01]  /*1ab0*/  LDS R16, [R16] ;  /* 0x0000000010107984 */ /* 0x000fe20000000800 */
[----:B0-----:R-:W-:-:S06]  /*1ac0*/  ULEA UR7, UR8, UR7, 0x18 ;  /* 0x0000000708077291 */ /* 0x001fcc000f8ec0ff */
[----:B------:R-:W-:-:S05]  /*1ad0*/  LEA R14, R14, UR7, 0x2 ;  /* 0x000000070e0e7c11 */ /* 0x000fca000f8e10ff */
[----:B------:R-:W0:Y:S02]  /*1ae0*/  LDS R15, [R14] ;  /* 0x000000000e0f7984 */ /* 0x000e240000000800 */
[----:B0-----:R-:W-:-:S07]  /*1af0*/  FFMA R18, R15, R16, R18 ;  /* 0x000000100f127223 */ /* 0x001fce0000000012 */
.L_x_19:
[----:B------:R-:W-:Y:S05]  /*1b00*/  BSYNC.RECONVERGENT B1 ;  /* 0x0000000000017941 */ /* 0x000fea0003800200 */
.L_x_18:
[----:B------:R-:W0:Y:S01]  /*1b10*/  LDCU.U8 UR7, c[0x0][0x3b8] ;  /* 0x00007700ff0777ac */ /* 0x000e220008000000 */
[----:B------:R-:W-:Y:S01]  /*1b20*/  MOV R14, UR17 ;  /* 0x00000011000e7c02 */ /* 0x000fe20008000f00 */
[----:B------:R-:W-:Y:S01]  /*1b30*/  IMAD.MOV.U32 R27, RZ, RZ, R9 ;  /* 0x000000ffff1b7224 */ /* 0x000fe200078e0009 */
[C---:B------:R-:W-:Y:S01]  /*1b40*/  LEA R19, R13.reuse, UR30, 0x3 ;  /* 0x0000001e0d137c11 */ /* 0x040fe2000f8e18ff */
[----:B------:R-:W1:Y:S01]  /*1b50*/  LDCU UR8, c[0x0][0x3bc] ;  /* 0x00007780ff0877ac */ /* 0x000e620008000800 */
[----:B------:R-:W-:Y:S01]  /*1b60*/  MOV R25, R8 ;  /* 0x0000000800197202 */ /* 0x000fe20000000f00 */
[----:B------:R-:W-:Y:S02]  /*1b70*/  IMAD R14, R14, 0x40, R13 ;  /* 0x000000400e0e7824 */ /* 0x000fe400078e020d */
[----:B------:R-:W-:-:S03]  /*1b80*/  VIADD R13, R13, 0x1 ;  /* 0x000000010d0d7836 */ /* 0x000fc60000000000 */
[----:B------:R-:W-:Y:S01]  /*1b90*/  ISETP.GT.U32.AND P0, PT, R14, R7, PT ;  /* 0x000000070e00720c */ /* 0x000fe20003f04070 */
[----:B0-----:R-:W-:Y:S01]  /*1ba0*/  UPRMT UR7, UR7, 0x8880, URZ ;  /* 0x0000888007077896 */ /* 0x001fe200080000ff */
[----:B-1----:R-:W-:Y:S05]  /*1bb0*/  F2F.F64.F32 R16, UR8 ;  /* 0x0000000800107d10 */ /* 0x002fea0008201800 */
[----:B------:R-:W-:-:S13]  /*1bc0*/  ISETP.NE.AND P0, PT, RZ, UR7, P0 ;  /* 0x00000007ff007c0c */ /* 0x000fda0008705270 */
[----:B------:R-:W0:Y:S02]  /*1bd0*/  @!P0 F2F.F64.F32 R14, R18 ;  /* 0x00000012000e8310 */ /* 0x000e240000201800 */
[----:B0-----:R-:W-:Y:S01]  /*1be0*/  @!P0 DMUL R14, R16, R14 ;  /* 0x0000000e100e8228 */ /* 0x001fe20000000000 */
[----:B------:R-:W-:Y:S02]  /*1bf0*/  @P0 IMAD.MOV.U32 R16, RZ, RZ, 0x0 ;  /* 0x00000000ff100424 */ /* 0x000fe400078e00ff */
[----:B------:R-:W-:-:S04]  /*1c00*/  @P0 IMAD.MOV.U32 R17, RZ, RZ, -0x100000 ;  /* 0xfff00000ff110424 */ /* 0x000fc800078e00ff */
[----:B------:R0:W-:Y:S04]  /*1c10*/  @!P0 STL.64 [R19], R14 ;  /* 0x0000000e13008387 */ /* 0x0001e80000100a00 */
[----:B------:R0:W-:Y:S01]  /*1c20*/  @P0 STL.64 [R19], R16 ;  /* 0x0000001013000387 */ /* 0x0001e20000100a00 */
[----:B------:R-:W-:Y:S01]  /*1c30*/  @P0 MOV R14, 0x0 ;  /* 0x00000000000e0802 */ /* 0x000fe20000000f00 */
[----:B------:R-:W-:Y:S01]  /*1c40*/  @P0 IMAD.MOV.U32 R15, RZ, RZ, -0x100000 ;  /* 0xfff00000ff0f0424 */ /* 0x000fe200078e00ff */
[----:B------:R-:W-:-:S05]  /*1c50*/  ISETP.GE.AND P0, PT, R13, R12, PT ;  /* 0x0000000c0d00720c */ /* 0x000fca0003f06270 */
[----:B------:R-:W-:Y:S01]  /*1c60*/  DSETP.MAX.AND P1, P4, R14, R8, PT ;  /* 0x000000080e00722a */ /* 0x000fe20003c2f000 */
[----:B------:R-:W-:-:S05]  /*1c70*/  IMAD.MOV.U32 R8, RZ, RZ, R15 ;  /* 0x000000ffff087224 */ /* 0x000fca00078e000f */
[----:B------:R-:W-:Y:S01]  /*1c80*/  FSEL R9, R8, R27, P1 ;  /* 0x0000001b08097208 */ /* 0x000fe20000800000 */
[----:B------:R-:W-:-:S05]  /*1c90*/  IMAD.MOV.U32 R8, RZ, RZ, R14 ;  /* 0x000000ffff087224 */ /* 0x000fca00078e000e */
[----:B------:R-:W-:Y:S02]  /*1ca0*/  SEL R8, R8, R25, P1 ;  /* 0x0000001908087207 */ /* 0x000fe40000800000 */
[----:B------:R-:W-:Y:S01]  /*1cb0*/  @P4 LOP3.LUT R9, R27, 0x80000, RZ, 0xfc, !PT ;  /* 0x000800001b094812 */ /* 0x000fe200078efcff */
[----:B0-----:R-:W-:Y:S06]  /*1cc0*/  @!P0 BRA `(.L_x_24) ;  /* 0xfffffff400dc8947 */ /* 0x001fec000383ffff */
[----:B------:R-:W-:Y:S05]  /*1cd0*/  BRA `(.L_x_12) ;  /* 0x0000000800687947 */ /* 0x000fea0003800000 */
.L_x_13:
[----:B------:R-:W-:Y:S01]  /*1ce0*/  UISETP.GE.U32.AND UP2, UPT, UR19, 0x3, UPT ;  /* 0x000000031300788c */ /* 0x000fe2000bf46070 */
[----:B------:R-:W-:Y:S01]  /*1cf0*/  IMAD.MOV.U32 R8, RZ, RZ, 0x0 ;  /* 0x00000000ff087424 */ /* 0x000fe200078e00ff */
[----:B------:R-:W-:Y:S01]  /*1d00*/  ULOP3.LUT UR36, UR18, 0x3, URZ, 0xc0, !UPT ;  /* 0x0000000312247892 */ /* 0x000fe2000f8ec0ff */
[----:B------:R-:W-:Y:S01]  /*1d10*/  MOV R9, 0xfff00000 ;  /* 0xfff0000000097802 */ /* 0x000fe20000000f00 */
[----:B------:R-:W-:Y:S02]  /*1d20*/  UMOV UR7, URZ ;  /* 0x000000ff00077c82 */ /* 0x000fe40008000000 */
[----:B------:R-:W-:-:S03]  /*1d30*/  UISETP.NE.AND UP1, UPT, UR36, URZ, UPT ;  /* 0x000000ff2400728c */ /* 0x000fc6000bf25270 */
[----:B------:R-:W-:Y:S08]  /*1d40*/  BRA.U !UP2, `(.L_x_25) ;  /* 0x000000050a5c7547 */ /* 0x000ff0000b800000 */
[----:B------:R-:W0:Y:S01]  /*1d50*/  LDCU.U8 UR20, c[0x0][0x3b8] ;  /* 0x00007700ff1477ac */ /* 0x000e220008000000 */
[----:B------:R-:W-:Y:S01]  /*1d60*/  R2UR UR7, R12 ;  /* 0x000000000c0772ca */ /* 0x000fe200000e0000 */
[----:B------:R-:W-:Y:S01]  /*1d70*/  IMAD.MOV.U32 R8, RZ, RZ, 0x0 ;  /* 0x00000000ff087424 */ /* 0x000fe200078e00ff */
[----:B------:R-:W1:Y:S01]  /*1d80*/  LDCU.U8 UR21, c[0x0][0x3b8] ;  /* 0x00007700ff1577ac */ /* 0x000e620008000000 */
[----:B------:R-:W-:Y:S01]  /*1d90*/  IMAD.MOV.U32 R9, RZ, RZ, -0x100000 ;  /* 0xfff00000ff097424 */ /* 0x000fe200078e00ff */
[----:B------:R-:W-:Y:S02]  /*1da0*/  ULEA UR8, UR17, UR36, 0x6 ;  /* 0x0000002411087291 */ /* 0x000fe4000f8e30ff */
[----:B------:R-:W-:Y:S02]  /*1db0*/  UIADD3 UR35, UPT, UPT, UR27, 0x210, URZ ;  /* 0x000002101b237890 */ /* 0x000fe4000fffe0ff */
[----:B------:R-:W-:-:S05]  /*1dc0*/  ULEA UR33, UR17, 0x3, 0x6 ;  /* 0x0000000311217891 */ /* 0x000fca000f8e30ff */
[----:B------:R-:W-:Y:S02]  /*1dd0*/  UIADD3 UR7, UPT, UPT, UR7, -UR36, URZ ;  /* 0x8000002407077290 */ /* 0x000fe4000fffe0ff */
[----:B------:R-:W-:Y:S02]  /*1de0*/  UIADD3 UR8, UPT, UPT, -UR18, UR8, URZ ;  /* 0x0000000812087290 */ /* 0x000fe4000fffe1ff */
[----:B0-----:R-:W-:Y:S02]  /*1df0*/  UPRMT UR20, UR20, 0x8880, URZ ;  /* 0x0000888014147896 */ /* 0x001fe400080000ff */
[----:B-1----:R-:W-:-:S12]  /*1e00*/  UPRMT UR21, UR21, 0x8880, URZ ;  /* 0x0000888015157896 */ /* 0x002fd800080000ff */
.L_x_26:
[----:B------:R-:W-:Y:S01]  /*1e10*/  UIADD3 UR34, UPT, UPT, UR33, -0x3, URZ ;  /* 0xfffffffd21227890 */ /* 0x000fe2000fffe0ff */
[----:B------:R-:W-:Y:S01]  /*1e20*/  IMAD.MOV.U32 R15, RZ, RZ, R8 ;  /* 0x000000ffff0f7224 */ /* 0x000fe200078e0008 */
[----:B------:R-:W-:-:S04]  /*1e30*/  UIADD3 UR8, UPT, UPT, UR8, 0x4, URZ ;  /* 0x0000000408087890 */ /* 0x000fc8000fffe0ff */
[----:B------:R-:W-:Y:S01]  /*1e40*/  ISETP.LT.U32.AND P0, PT, R7, UR34, PT ;  /* 0x0000002207007c0c */ /* 0x000fe2000bf01070 */
[----:B------:R-:W-:Y:S02]  /*1e50*/  UIADD3 UR34, UPT, UPT, UR33, -0x2, URZ ;  /* 0xfffffffe21227890 */ /* 0x000fe4000fffe0ff */
[----:B------:R-:W-:Y:S01]  /*1e60*/  UISETP.NE.AND UP2, UPT, UR8, URZ, UPT ;  /* 0x000000ff0800728c */ /* 0x000fe2000bf45270 */
[----:B------:R-:W-:Y:S01]  /*1e70*/  ISETP.EQ.OR P0, PT, RZ, UR20, !P0 ;  /* 0x00000014ff007c0c */ /* 0x000fe2000c702670 */
[----:B------:R-:W-:Y:S02]  /*1e80*/  UMOV UR20, UR21 ;  /* 0x0000001500147c82 */ /* 0x000fe40008000000 */
[----:B------:R-:W-:-:S10]  /*1e90*/  ISETP.NE.AND P1, PT, RZ, UR20, PT ;  /* 0x00000014ff007c0c */ /* 0x000fd4000bf25270 */
[----:B------:R-:W-:Y:S01]  /*1ea0*/  @!P0 IMAD.MOV.U32 R12, RZ, RZ, 0x0 ;  /* 0x00000000ff0c8424 */ /* 0x000fe200078e00ff */
[----:B------:R-:W-:Y:S01]  /*1eb0*/  @!P0 MOV R13, 0xfff00000 ;  /* 0xfff00000000d8802 */ /* 0x000fe20000000f00 */
[----:B------:R-:W-:Y:S02]  /*1ec0*/  @P0 IMAD.MOV.U32 R12, RZ, RZ, R32 ;  /* 0x000000ffff0c0224 */ /* 0x000fe400078e0020 */
[----:B------:R-:W-:-:S06]  /*1ed0*/  @P0 IMAD.MOV.U32 R13, RZ, RZ, R33 ;  /* 0x000000ffff0d0224 */ /* 0x000fcc00078e0021 */
[----:B------:R-:W-:Y:S01]  /*1ee0*/  DSETP.MAX.AND P5, P4, R12, R8, PT ;  /* 0x000000080c00722a */ /* 0x000fe20003caf000 */
[----:B------:R-:W-:-:S05]  /*1ef0*/  MOV R8, R12 ;  /* 0x0000000c00087202 */ /* 0x000fca0000000f00 */
[----:B------:R-:W-:Y:S02]  /*1f00*/  SEL R8, R8, R15, P5 ;  /* 0x0000000f08087207 */ /* 0x000fe40002800000 */
[----:B------:R-:W-:Y:S02]  /*1f10*/  FSEL R17, R13, R9, P5 ;  /* 0x000000090d117208 */ /* 0x000fe40002800000 */
[----:B------:R-:W-:Y:S01]  /*1f20*/  ISETP.LT.U32.AND P5, PT, R7, UR34, P1 ;  /* 0x0000002207007c0c */ /* 0x000fe20008fa1070 */
[----:B------:R-:W-:-:S03]  /*1f30*/  UIADD3 UR34, UPT, UPT, UR33, -0x1, URZ ;  /* 0xffffffff21227890 */ /* 0x000fc6000fffe0ff */
[----:B------:R-:W-:-:S05]  /*1f40*/  @P4 LOP3.LUT R17, R9, 0x80000, RZ, 0xfc, !PT ;  /* 0x0008000009114812 */ /* 0x000fca00078efcff */
[----:B------:R-:W-:-:S04]  /*1f50*/  IMAD.MOV.U32 R9, RZ, RZ, R17 ;  /* 0x000000ffff097224 */ /* 0x000fc800078e0011 */
[----:B------:R-:W-:Y:S01]  /*1f60*/  @!P5 IMAD.MOV.U32 R12, RZ, RZ, R32 ;  /* 0x000000ffff0cd224 */ /* 0x000fe200078e0020 */
[----:B------:R-:W-:Y:S01]  /*1f70*/  @P5 MOV R15, 0xfff00000 ;  /* 0xfff00000000f5802 */ /* 0x000fe20000000f00 */
[----:B------:R-:W-:Y:S01]  /*1f80*/  @!P5 IMAD.MOV.U32 R13, RZ, RZ, R33 ;  /* 0x000000ffff0dd224 */ /* 0x000fe200078e0021 */
[----:B------:R-:W-:Y:S01]  /*1f90*/  @!P5 STL.64 [UR35+-0x8], R32 ;  /* 0xfffff820ff00d987 */ /* 0x000fe20008100a23 */
[----:B------:R-:W-:Y:S02]  /*1fa0*/  @P5 IMAD.MOV.U32 R14, RZ, RZ, 0x0 ;  /* 0x00000000ff0e5424 */ /* 0x000fe400078e00ff */
[----:B------:R-:W-:Y:S02]  /*1fb0*/  @P5 IMAD.MOV.U32 R12, RZ, RZ, 0x0 ;  /* 0x00000000ff0c5424 */ /* 0x000fe400078e00ff */
[----:B------:R-:W-:Y:S01]  /*1fc0*/  @P5 IMAD.MOV.U32 R13, RZ, RZ, -0x100000 ;  /* 0xfff00000ff0d5424 */ /* 0x000fe200078e00ff */
[----:B------:R0:W-:Y:S02]  /*1fd0*/  @P5 STL.64 [UR35+-0x8], R14 ;  /* 0xfffff80eff005987 */ /* 0x0001e40008100a23 */
[----:B------:R-:W-:Y:S01]  /*1fe0*/  MOV R17, R12 ;  /* 0x0000000c00117202 */ /* 0x000fe20000000f00 */
[----:B------:R-:W-:-:S02]  /*1ff0*/  IMAD.MOV.U32 R16, RZ, RZ, R13 ;  /* 0x000000ffff107224 */ /* 0x000fc400078e000d */
[----:B------:R-:W-:Y:S01]  /*2000*/  DSETP.MAX.AND P4, P5, R8, R12, PT ;  /* 0x0000000c0800722a */ /* 0x000fe20003d8f000 */
[----:B------:R-:W-:-:S05]  /*2010*/  IMAD.MOV.U32 R12, RZ, RZ, R8 ;  /* 0x000000ffff0c7224 */ /* 0x000fca00078e0008 */
[----:B------:R-:W-:Y:S02]  /*2020*/  FSEL R9, R9, R16, P4 ;  /* 0x0000001009097208 */ /* 0x000fe40002000000 */
[----:B------:R-:W-:Y:S02]  /*2030*/  SEL R8, R12, R17, P4 ;  /* 0x000000110c087207 */ /* 0x000fe40002000000 */
[C---:B------:R-:W-:Y:S02]  /*2040*/  ISETP.LT.U32.AND P4, PT, R7.reuse, UR34, P1 ;  /* 0x0000002207007c0c */ /* 0x040fe40008f81070 */
[----:B------:R-:W-:Y:S01]  /*2050*/  ISETP.LT.U32.AND P1, PT, R7, UR33, P1 ;  /* 0x0000002107007c0c */ /* 0x000fe20008f21070 */
[----:B0-----:R-:W-:Y:S01]  /*2060*/  IMAD.MOV.U32 R14, RZ, RZ, R8 ;  /* 0x000000ffff0e7224 */ /* 0x001fe200078e0008 */
[----:B------:R-:W-:Y:S01]  /*2070*/  @P5 LOP3.LUT R9, R16, 0x80000, RZ, 0xfc, !PT ;  /* 0x0008000010095812 */ /* 0x000fe200078efcff */
[----:B------:R-:W-:-:S04]  /*2080*/  UIADD3 UR33, UPT, UPT, UR33, 0x4, URZ ;  /* 0x0000000421217890 */ /* 0x000fc8000fffe0ff */
[----:B------:R-:W-:-:S04]  /*2090*/  IMAD.MOV.U32 R15, RZ, RZ, R9 ;  /* 0x000000ffff0f7224 */ /* 0x000fc800078e0009 */
[----:B------:R-:W-:Y:S01]  /*20a0*/  @!P4 IMAD.MOV.U32 R12, RZ, RZ, R32 ;  /* 0x000000ffff0cc224 */ /* 0x000fe200078e0020 */
[----:B------:R-:W-:Y:S01]  /*20b0*/  @!P4 MOV R13, R33 ;  /* 0x00000021000dc202 */ /* 0x000fe20000000f00 */
[----:B------:R-:W-:Y:S01]  /*20c0*/  @P4 IMAD.MOV.U32 R12, RZ, RZ, 0x0 ;  /* 0x00000000ff0c4424 */ /* 0x000fe200078e00ff */
[----:B------:R-:W-:Y:S01]  /*20d0*/  @!P1 STL.64 [UR35+0x8], R32 ;  /* 0x00000820ff009987 */ /* 0x000fe20008100a23 */
[----:B------:R-:W-:Y:S02]  /*20e0*/  @P4 IMAD.MOV.U32 R13, RZ, RZ, -0x100000 ;  /* 0xfff00000ff0d4424 */ /* 0x000fe400078e00ff */
[----:B------:R-:W-:Y:S01]  /*20f0*/  IMAD.MOV.U32 R17, RZ, RZ, R12 ;  /* 0x000000ffff117224 */ /* 0x000fe200078e000c */
[----:B------:R-:W-:Y:S01]  /*2100*/  @!P4 STL.64 [UR35], R32 ;  /* 0x00000020ff00c987 */ /* 0x000fe20008100a23 */
[----:B------:R-:W-:Y:S01]  /*2110*/  @P1 IMAD.MOV.U32 R19, RZ, RZ, -0x100000 ;  /* 0xfff00000ff131424 */ /* 0x000fe200078e00ff */
[----:B------:R-:W-:Y:S01]  /*2120*/  MOV R18, R13 ;  /* 0x0000000d00127202 */ /* 0x000fe20000000f00 */
[----:B------:R-:W-:Y:S01]  /*2130*/  DSETP.MAX.AND P5, P6, R8, R12, PT ;  /* 0x0000000c0800722a */ /* 0x000fe20003eaf000 */
[----:B------:R-:W-:Y:S01]  /*2140*/  @P4 IMAD.MOV.U32 R16, RZ, RZ, 0x0 ;  /* 0x00000000ff104424 */ /* 0x000fe200078e00ff */
[----:B------:R-:W-:Y:S01]  /*2150*/  @!P1 MOV R13, R33 ;  /* 0x00000021000d9202 */ /* 0x000fe20000000f00 */
[----:B------:R-:W-:Y:S01]  /*2160*/  @!P1 IMAD.MOV.U32 R12, RZ, RZ, R32 ;  /* 0x000000ffff0c9224 */ /* 0x000fe200078e0020 */
[----:B------:R-:W-:Y:S01]  /*2170*/  @P1 MOV R13, 0xfff00000 ;  /* 0xfff00000000d1802 */ /* 0x000fe20000000f00 */
[----:B------:R-:W-:Y:S01]  /*2180*/  @P1 IMAD.MOV.U32 R12, RZ, RZ, 0x0 ;  /* 0x00000000ff0c1424 */ /* 0x000fe200078e00ff */
[----:B------:R-:W-:Y:S01]  /*2190*/  SEL R8, R14, R17, P5 ;  /* 0x000000110e087207 */ /* 0x000fe20002800000 */
[----:B------:R-:W-:Y:S01]  /*21a0*/  @!P0 IMAD.MOV.U32 R14, RZ, RZ, 0x0 ;  /* 0x00000000ff0e8424 */ /* 0x000fe200078e00ff */
[----:B------:R-:W-:Y:S01]  /*21b0*/  FSEL R9, R15, R18, P5 ;  /* 0x000000120f097208 */ /* 0x000fe20002800000 */
[----:B------:R-:W-:Y:S01]  /*21c0*/  @P4 IMAD.MOV.U32 R17, RZ, RZ, -0x100000 ;  /* 0xfff00000ff114424 */ /* 0x000fe200078e00ff */
[----:B------:R-:W-:-:S04]  /*21d0*/  @!P0 MOV R15, 0xfff00000 ;  /* 0xfff00000000f8802 */ /* 0x000fc80000000f00 */
[----:B------:R-:W-:Y:S01]  /*21e0*/  @P6 LOP3.LUT R9, R18, 0x80000, RZ, 0xfc, !PT ;  /* 0x0008000012096812 */ /* 0x000fe200078efcff */
[----:B------:R-:W-:Y:S01]  /*21f0*/  @P1 IMAD.MOV.U32 R18, RZ, RZ, 0x0 ;  /* 0x00000000ff121424 */ /* 0x000fe200078e00ff */
[----:B------:R0:W-:Y:S04]  /*2200*/  @!P0 STL.64 [UR35+-0x10], R14 ;  /* 0xfffff00eff008987 */ /* 0x0001e80008100a23 */
[----:B------:R1:W-:Y:S04]  /*2210*/  @P1 STL.64 [UR35+0x8], R18 ;  /* 0x00000812ff001987 */ /* 0x0003e80008100a23 */
[----:B------:R1:W-:Y:S01]  /*2220*/  @P0 STL.64 [UR35+-0x10], R32 ;  /* 0xfffff020ff000987 */ /* 0x0003e20008100a23 */
[----:B------:R-:W-:Y:S01]  /*2230*/  DSETP.MAX.AND P0, P1, R8, R12, PT ;  /* 0x0000000c0800722a */ /* 0x000fe2000390f000 */
[----:B0-----:R-:W-:-:S02]  /*2240*/  IMAD.MOV.U32 R15, RZ, RZ, R12 ;  /* 0x000000ffff0f7224 */ /* 0x001fc400078e000c */
[----:B------:R-:W-:Y:S01]  /*2250*/  IMAD.MOV.U32 R12, RZ, RZ, R8 ;  /* 0x000000ffff0c7224 */ /* 0x000fe200078e0008 */
[----:B------:R1:W-:Y:S01]  /*2260*/  @P4 STL.64 [UR35], R16 ;  /* 0x00000010ff004987 */ /* 0x0003e20008100a23 */
[----:B------:R-:W-:Y:S01]  /*2270*/  UIADD3 UR35, UPT, UPT, UR35, 0x20, URZ ;  /* 0x0000002023237890 */ /* 0x000fe2000fffe0ff */
[----:B------:R-:W-:Y:S02]  /*2280*/  FSEL R9, R9, R13, P0 ;  /* 0x0000000d09097208 */ /* 0x000fe40000000000 */
[----:B------:R-:W-:-:S06]  /*2290*/  SEL R8, R12, R15, P0 ;  /* 0x0000000f0c087207 */ /* 0x000fcc0000000000 */
[----:B------:R-:W-:Y:S01]  /*22a0*/  @P1 LOP3.LUT R9, R13, 0x80000, RZ, 0xfc, !PT ;  /* 0x000800000d091812 */ /* 0x000fe200078efcff */
[----:B-1----:R-:W-:Y:S06]  /*22b0*/  BRA.U UP2, `(.L_x_26) ;  /* 0xfffffff902d47547 */ /* 0x002fec000b83ffff */
.L_x_25:
[----:B------:R-:W-:Y:S05]  /*22c0*/  BRA.U !UP1, `(.L_x_12) ;  /* 0x0000000109ec7547 */ /* 0x000fea000b800000 */
[----:B------:R-:W0:Y:S01]  /*22d0*/  LDCU.U8 UR8, c[0x0][0x3b8] ;  /* 0x00007700ff0877ac */ /* 0x000e220008000000 */
[----:B------:R-:W-:Y:S01]  /*22e0*/  IMAD.MOV.U32 R16, RZ, RZ, R9 ;  /* 0x000000ffff107224 */ /* 0x000fe200078e0009 */
[----:B------:R-:W-:Y:S02]  /*22f0*/  UISETP.NE.AND UP1, UPT, UR36, 0x1, UPT ;  /* 0x000000012400788c */ /* 0x000fe4000bf25270 */
[----:B0-----:R-:W-:Y:S02]  /*2300*/  UPRMT UR20, UR8, 0x8880, URZ ;  /* 0x0000888008147896 */ /* 0x001fe400080000ff */
[----:B------:R-:W-:Y:S02]  /*2310*/  ULEA UR8, UR17, UR7, 0x6 ;  /* 0x0000000711087291 */ /* 0x000fe4000f8e30ff */
[----:B------:R-:W-:Y:S02]  /*2320*/  ULEA UR7, UR7, UR30, 0x3 ;  /* 0x0000001e07077291 */ /* 0x000fe4000f8e18ff */
[----:B------:R-:W-:-:S04]  /*2330*/  ISETP.NE.AND P0, PT, RZ, UR20, PT ;  /* 0x00000014ff007c0c */ /* 0x000fc8000bf05270 */
[----:B------:R-:W-:-:S13]  /*2340*/  ISETP.LT.U32.AND P1, PT, R7, UR8, P0 ;  /* 0x0000000807007c0c */ /* 0x000fda0008721070 */
[----:B------:R-:W-:Y:S01]  /*2350*/  @!P1 IMAD.MOV.U32 R12, RZ, RZ, R32 ;  /* 0x000000ffff0c9224 */ /* 0x000fe200078e0020 */
[----:B------:R-:W-:Y:S01]  /*2360*/  @!P1 MOV R13, R33 ;  /* 0x00000021000d9202 */ /* 0x000fe20000000f00 */
[----:B------:R-:W-:Y:S01]  /*2370*/  @P1 IMAD.MOV.U32 R14, RZ, RZ, 0x0 ;  /* 0x00000000ff0e1424 */ /* 0x000fe200078e00ff */
[----:B------:R-:W-:Y:S01]  /*2380*/  @P1 MOV R13, 0xfff00000 ;  /* 0xfff00000000d1802 */ /* 0x000fe20000000f00 */
[----:B------:R-:W-:Y:S01]  /*2390*/  @P1 IMAD.MOV.U32 R15, RZ, RZ, -0x100000 ;  /* 0xfff00000ff0f1424 */ /* 0x000fe200078e00ff */
[----:B------:R0:W-:Y:S01]  /*23a0*/  @!P1 STL.64 [UR7], R32 ;  /* 0x00000020ff009987 */ /* 0x0001e20008100a07 */
[----:B------:R-:W-:-:S03]  /*23b0*/  @P1 IMAD.MOV.U32 R12, RZ, RZ, 0x0 ;  /* 0x00000000ff0c1424 */ /* 0x000fc600078e00ff */
[----:B------:R0:W-:Y:S03]  /*23c0*/  @P1 STL.64 [UR7], R14 ;  /* 0x0000000eff001987 */ /* 0x0001e60008100a07 */
[----:B------:R-:W-:Y:S01]  /*23d0*/  DSETP.MAX.AND P1, P4, R8, R12, PT ;  /* 0x0000000c0800722a */ /* 0x000fe20003c2f000 */
[----:B------:R-:W-:-:S05]  /*23e0*/  IMAD.MOV.U32 R9, RZ, RZ, R13 ;  /* 0x000000ffff097224 */ /* 0x000fca00078e000d */
[----:B------:R-:W-:Y:S02]  /*23f0*/  SEL R8, R8, R12, P1 ;  /* 0x0000000c08087207 */ /* 0x000fe40000800000 */
[----:B------:R-:W-:-:S06]  /*2400*/  FSEL R17, R16, R9, P1 ;  /* 0x0000000910117208 */ /* 0x000fcc0000800000 */
[----:B------:R-:W-:-:S05]  /*2410*/  @P4 LOP3.LUT R17, R9, 0x80000, RZ, 0xfc, !PT ;  /* 0x0008000009114812 */ /* 0x000fca00078efcff */
[----:B------:R-:W-:Y:S01]  /*2420*/  IMAD.MOV.U32 R9, RZ, RZ, R17 ;  /* 0x000000ffff097224 */ /* 0x000fe200078e0011 */
[----:B0-----:R-:W-:Y:S06]  /*2430*/  BRA.U !UP1, `(.L_x_12) ;  /* 0x0000000109907547 */ /* 0x001fec000b800000 */
[----:B------:R-:W-:Y:S01]  /*2440*/  UIADD3 UR20, UPT, UPT, UR8, 0x1, URZ ;  /* 0x0000000108147890 */ /* 0x000fe2000fffe0ff */
[----:B------:R-:W-:Y:S01]  /*2450*/  MOV R16, R9 ;  /* 0x0000000900107202 */ /* 0x000fe20000000f00 */
[----:B------:R-:W-:-:S04]  /*2460*/  UISETP.NE.AND UP1, UPT, UR36, 0x2, UPT ;  /* 0x000000022400788c */ /* 0x000fc8000bf25270 */
[----:B------:R-:W-:-:S13]  /*2470*/  ISETP.LT.U32.AND P1, PT, R7, UR20, P0 ;  /* 0x0000001407007c0c */ /* 0x000fda0008721070 */
[----:B------:R-:W-:Y:S01]  /*2480*/  @!P1 MOV R12, R32 ;  /* 0x00000020000c9202 */ /* 0x000fe20000000f00 */
[----:B------:R-:W-:Y:S01]  /*2490*/  @!P1 IMAD.MOV.U32 R13, RZ, RZ, R33 ;  /* 0x000000ffff0d9224 */ /* 0x000fe200078e0021 */
[----:B------:R-:W-:Y:S01]  /*24a0*/  @P1 MOV R15, 0xfff00000 ;  /* 0xfff00000000f1802 */ /* 0x000fe20000000f00 */
[----:B------:R-:W-:Y:S01]  /*24b0*/  @P1 IMAD.MOV.U32 R14, RZ, RZ, 0x0 ;  /* 0x00000000ff0e1424 */ /* 0x000fe200078e00ff */
[----:B------:R0:W-:Y:S01]  /*24c0*/  @!P1 STL.64 [UR7+0x8], R32 ;  /* 0x00000820ff009987 */ /* 0x0001e20008100a07 */
[----:B------:R-:W-:Y:S02]  /*24d0*/  @P1 IMAD.MOV.U32 R12, RZ, RZ, 0x0 ;  /* 0x00000000ff0c1424 */ /* 0x000fe400078e00ff */
[----:B------:R-:W-:Y:S01]  /*24e0*/  @P1 IMAD.MOV.U32 R13, RZ, RZ, -0x100000 ;  /* 0xfff00000ff0d1424 */ /* 0x000fe200078e00ff */
[----:B------:R0:W-:Y:S05]  /*24f0*/  @P1 STL.64 [UR7+0x8], R14 ;  /* 0x0000080eff001987 */ /* 0x0001ea0008100a07 */
        /* <DEDUP_REMOVED lines=8> */
[----:B------:R-:W-:-:S05]  /*2580*/  MOV R16, R9 ;  /* 0x0000000900107202 */ /* 0x000fca0000000f00 */
        /* <DEDUP_REMOVED lines=8> */
[----:B------:R0:W-:Y:S03]  /*2610*/  @P0 STL.64 [UR7+0x10], R14 ;  /* 0x0000100eff000987 */ /* 0x0001e60008100a07 */
[----:B------:R-:W-:-:S02]  /*2620*/  IMAD.MOV.U32 R17, RZ, RZ, R13 ;  /* 0x000000ffff117224 */ /* 0x000fc400078e000d */
[----:B------:R-:W-:-:S06]  /*2630*/  DSETP.MAX.AND P0, P1, R8, R12, PT ;  /* 0x0000000c0800722a */ /* 0x000fcc000390f000 */
[----:B------:R-:W-:Y:S02]  /*2640*/  FSEL R19, R16, R17, P0 ;  /* 0x0000001110137208 */ /* 0x000fe40000000000 */
[----:B------:R-:W-:-:S06]  /*2650*/  SEL R8, R8, R12, P0 ;  /* 0x0000000c08087207 */ /* 0x000fcc0000000000 */
[----:B------:R-:W-:-:S05]  /*2660*/  @P1 LOP3.LUT R19, R17, 0x80000, RZ, 0xfc, !PT ;  /* 0x0008000011131812 */ /* 0x000fca00078efcff */
[----:B0-----:R-:W-:-:S07]  /*2670*/  IMAD.MOV.U32 R9, RZ, RZ, R19 ;  /* 0x000000ffff097224 */ /* 0x001fce00078e0013 */
.L_x_12:
[----:B------:R-:W-:Y:S01]  /*2680*/  DSETP.MAX.AND P0, P1, R30, R8, PT ;  /* 0x000000081e00722a */ /* 0x000fe2000390f000 */
[----:B------:R-:W-:Y:S01]  /*2690*/  IMAD.MOV.U32 R12, RZ, RZ, R31 ;  /* 0x000000ffff0c7224 */ /* 0x000fe200078e001f */
[----:B------:R-:W-:-:S04]  /*26a0*/  MOV R13, R9 ;  /* 0x00000009000d7202 */ /* 0x000fc80000000f00 */
[----:B------:R-:W-:Y:S02]  /*26b0*/  FSEL R15, R12, R13, P0 ;  /* 0x0000000d0c0f7208 */ /* 0x000fe40000000000 */
[----:B------:R-:W-:-:S06]  /*26c0*/  SEL R30, R30, R8, P0 ;  /* 0x000000081e1e7207 */ /* 0x000fcc0000000000 */
[----:B------:R-:W-:Y:S02]  /*26d0*/  @P1 LOP3.LUT R15, R13, 0x80000, RZ, 0xfc, !PT ;  /* 0x000800000d0f1812 */ /* 0x000fe400078efcff */
[----:B------:R-:W-:-:S03]  /*26e0*/  CS2R R12, SRZ ;  /* 0x00000000000c7805 */ /* 0x000fc6000001ff00 */
[----:B------:R-:W-:Y:S01]  /*26f0*/  IMAD.MOV.U32 R31, RZ, RZ, R15 ;  /* 0x000000ffff1f7224 */ /* 0x000fe200078e000f */
[----:B------:R-:W-:Y:S06]  /*2700*/  @!P3 BRA `(.L_x_27) ;  /* 0x0000000c0088b947 */ /* 0x000fec0003800000 */
[----:B------:R-:W-:Y:S01]  /*2710*/  ULEA UR7, UR17, 0x1, 0x6 ;  /* 0x0000000111077891 */ /* 0x000fe2000f8e30ff */
[----:B------:R-:W-:Y:S01]  /*2720*/  MOV R8, UR18 ;  /* 0x0000001200087c02 */ /* 0x000fe20008000f00 */
[----:B------:R-:W-:Y:S01]  /*2730*/  IMAD.MOV.U32 R28, RZ, RZ, RZ ;  /* 0x000000ffff1c7224 */ /* 0x000fe200078e00ff */
[----:B------:R-:W-:Y:S01]  /*2740*/  CS2R R12, SRZ ;  /* 0x00000000000c7805 */ /* 0x000fe2000001ff00 */
[----:B------:R-:W-:Y:S01]  /*2750*/  UISETP.NE.AND UP1, UPT, UR18, UR7, UPT ;  /* 0x000000071200728c */ /* 0x000fe2000bf25270 */
[----:B------:R-:W-:-:S08]  /*2760*/  LOP3.LUT R8, R8, 0x1, RZ, 0xc0, !PT ;  /* 0x0000000108087812 */ /* 0x000fd000078ec0ff */
[----:B------:R-:W-:Y:S05]  /*2770*/  BRA.U !UP1, `(.L_x_28) ;  /* 0x00000009094c7547 */ /* 0x000fea000b800000 */
[----:B------:R-:W-:Y:S01]  /*2780*/  UIMAD UR7, UR17, -0x40, UR18 ;  /* 0xffffffc0110778a4 */ /* 0x000fe2000f8e0212 */
[----:B------:R-:W-:Y:S01]  /*2790*/  IMAD.MOV.U32 R9, RZ, RZ, RZ ;  /* 0x000000ffff097224 */ /* 0x000fe200078e00ff */
[----:B------:R-:W-:-:S04]  /*27a0*/  CS2R R12, SRZ ;  /* 0x00000000000c7805 */ /* 0x000fc8000001ff00 */
[----:B------:R-:W-:-:S07]  /*27b0*/  IADD3 R28, PT, PT, -R8, UR7, RZ ;  /* 0x00000007081c7c10 */ /* 0x000fce000fffe1ff */
.L_x_39:
[----:B0123--:R-:W-:-:S05]  /*27c0*/  LEA R27, R9, UR30, 0x3 ;  /* 0x0000001e091b7c11 */ /* 0x00ffca000f8e18ff */
[----:B------:R-:W2:Y:S01]  /*27d0*/  LDL.64 R18, [R27] ;  /* 0x000000001b127983 */ /* 0x000ea20000100a00 */
[----:B------:R-:W-:Y:S01]  /*27e0*/  IADD3 R9, PT, PT, R9, 0x2, RZ ;  /* 0x0000000209097810 */ /* 0x000fe20007ffe0ff */
[----:B------:R-:W-:Y:S03]  /*27f0*/  BSSY.RECONVERGENT B1, `(.L_x_29) ;  /* 0x0000045000017945 */ /* 0x000fe60003800200 */
[----:B------:R-:W-:Y:S01]  /*2800*/  ISETP.NE.AND P0, PT, R9, R28, PT ;  /* 0x0000001c0900720c */ /* 0x000fe20003f05270 */
[----:B--2---:R-:W-:-:S14]  /*2810*/  DSETP.NE.AND P1, PT, R18, -INF , PT ;  /* 0xfff000001200742a */ /* 0x004fdc0003f25000 */
[----:B------:R-:W-:Y:S05]  /*2820*/  @!P1 BRA `(.L_x_30) ;  /* 0x0000000400009947 */ /* 0x000fea0003800000 */
[----:B------:R-:W-:Y:S01]  /*2830*/  DADD R18, -R30, R18 ;  /* 0x000000001e127229 */ /* 0x000fe20000000112 */
[----:B------:R-:W-:Y:S01]  /*2840*/  IMAD.MOV.U32 R16, RZ, RZ, 0x652b82fe ;  /* 0x652b82feff107424 */ /* 0x000fe200078e00ff */
[----:B------:R-:W-:Y:S01]  /*2850*/  UMOV UR20, 0xfefa39ef ;  /* 0xfefa39ef00147882 */ /* 0x000fe20000000000 */
[----:B------:R-:W-:Y:S01]  /*2860*/  IMAD.MOV.U32 R17, RZ, RZ, 0x3ff71547 ;  /* 0x3ff71547ff117424 */ /* 0x000fe200078e00ff */
[----:B------:R-:W-:Y:S01]  /*2870*/  UMOV UR21, 0x3fe62e42 ;  /* 0x3fe62e4200157882 */ /* 0x000fe20000000000 */
[----:B------:R-:W-:Y:S04]  /*2880*/  BSSY.RECONVERGENT B2, `(.L_x_31) ;  /* 0x0000037000027945 */ /* 0x000fe80003800200 */
[----:B------:R-:W-:Y:S01]  /*2890*/  DFMA R16, R18, R16, 6.75539944105574400000e+15 ;  /* 0x433800001210742b */ /* 0x000fe20000000010 */
[----:B------:R-:W-:-:S07]  /*28a0*/  FSETP.GEU.AND P1, PT, |R19|, 4.1917929649353027344, PT ;  /* 0x4086232b1300780b */ /* 0x000fce0003f2e200 */
[----:B------:R-:W-:-:S08]  /*28b0*/  DADD R14, R16, -6.75539944105574400000e+15 ;  /* 0xc3380000100e7429 */ /* 0x000fd00000000000 */
[----:B------:R-:W-:Y:S01]  /*28c0*/  DFMA R24, R14, -UR20, R18 ;  /* 0x800000140e187c2b */ /* 0x000fe20008000012 */
[----:B------:R-:W-:Y:S01]  /*28d0*/  UMOV UR20, 0x3b39803f ;  /* 0x3b39803f00147882 */ /* 0x000fe20000000000 */
[----:B------:R-:W-:-:S06]  /*28e0*/  UMOV UR21, 0x3c7abc9e ;  /* 0x3c7abc9e00157882 */ /* 0x000fcc0000000000 */
[----:B------:R-:W-:Y:S01]  /*28f0*/  DFMA R24, R14, -UR20, R24 ;  /* 0x800000140e187c2b */ /* 0x000fe20008000018 */
[----:B------:R-:W-:Y:S01]  /*2900*/  UMOV UR20, 0x69ce2bdf ;  /* 0x69ce2bdf00147882 */ /* 0x000fe20000000000 */
[----:B------:R-:W-:Y:S01]  /*2910*/  MOV R14, 0xfca213ea ;  /* 0xfca213ea000e7802 */ /* 0x000fe20000000f00 */
[----:B------:R-:W-:Y:S01]  /*2920*/  IMAD.MOV.U32 R15, RZ, RZ, 0x3e928af3 ;  /* 0x3e928af3ff0f7424 */ /* 0x000fe200078e00ff */
[----:B------:R-:W-:-:S05]  /*2930*/  UMOV UR21, 0x3e5ade15 ;  /* 0x3e5ade1500157882 */ /* 0x000fca0000000000 */
[----:B------:R-:W-:Y:S01]  /*2940*/  DFMA R14, R24, UR20, R14 ;  /* 0x00000014180e7c2b */ /* 0x000fe2000800000e */
[----:B------:R-:W-:Y:S01]  /*2950*/  UMOV UR20, 0x62401315 ;  /* 0x6240131500147882 */ /* 0x000fe20000000000 */
[----:B------:R-:W-:-:S06]  /*2960*/  UMOV UR21, 0x3ec71dee ;  /* 0x3ec71dee00157882 */ /* 0x000fcc0000000000 */
[----:B------:R-:W-:Y:S01]  /*2970*/  DFMA R14, R24, R14, UR20 ;  /* 0x00000014180e7e2b */ /* 0x000fe2000800000e */
        /* <DEDUP_REMOVED lines=20> */
[----:B------:R-:W-:-:S08]  /*2ac0*/  DFMA R14, R24, R14, UR20 ;  /* 0x00000014180e7e2b */ /* 0x000fd0000800000e */
[----:B------:R-:W-:-:S08]  /*2ad0*/  DFMA R14, R24, R14, 1 ;  /* 0x3ff00000180e742b */ /* 0x000fd0000000000e */
[----:B------:R-:W-:-:S10]  /*2ae0*/  DFMA R14, R24, R14, 1 ;  /* 0x3ff00000180e742b */ /* 0x000fd4000000000e */
[----:B------:R-:W-:Y:S01]  /*2af0*/  IMAD R25, R16, 0x100000, R15 ;  /* 0x0010000010197824 */ /* 0x000fe200078e020f */
[----:B------:R-:W-:Y:S01]  /*2b00*/  MOV R24, R14 ;  /* 0x0000000e00187202 */ /* 0x000fe20000000f00 */
[----:B------:R-:W-:Y:S06]  /*2b10*/  @!P1 BRA `(.L_x_32) ;  /* 0x0000000000349947 */ /* 0x000fec0003800000 */
[----:B------:R-:W-:Y:S01]  /*2b20*/  FSETP.GEU.AND P4, PT, |R19|, 4.2275390625, PT ;  /* 0x408748001300780b */ /* 0x000fe20003f8e200 */
[C---:B------:R-:W-:Y:S02]  /*2b30*/  DSETP.GEU.AND P1, PT, R18.reuse, RZ, PT ;  /* 0x000000ff1200722a */ /* 0x040fe40003f2e000 */
[----:B------:R-:W-:-:S10]  /*2b40*/  DADD R18, R18, +INF ;  /* 0x7ff0000012127429 */ /* 0x000fd40000000000 */
[----:B------:R-:W-:Y:S02]  /*2b50*/  @!P4 LEA.HI R17, R16, R16, RZ, 0x1 ;  /* 0x000000101011c211 */ /* 0x000fe400078f08ff */
[----:B------:R-:W-:Y:S02]  /*2b60*/  FSEL R24, R18, RZ, P1 ;  /* 0x000000ff12187208 */ /* 0x000fe40000800000 */
[----:B------:R-:W-:Y:S02]  /*2b70*/  @!P4 SHF.R.S32.HI R17, RZ, 0x1, R17 ;  /* 0x00000001ff11c819 */ /* 0x000fe40000011411 */
[----:B------:R-:W-:-:S03]  /*2b80*/  FSEL R25, R19, RZ, P1 ;  /* 0x000000ff13197208 */ /* 0x000fc60000800000 */
[----:B------:R-:W-:Y:S02]  /*2b90*/  @!P4 IMAD.IADD R16, R16, 0x1, -R17 ;  /* 0x000000011010c824 */ /* 0x000fe400078e0a11 */
[----:B------:R-:W-:-:S03]  /*2ba0*/  @!P4 IMAD R17, R17, 0x100000, R15 ;  /* 0x001000001111c824 */ /* 0x000fc600078e020f */
[----:B------:R-:W-:Y:S02]  /*2bb0*/  @!P4 LEA R15, R16, 0x3ff00000, 0x14 ;  /* 0x3ff00000100fc811 */ /* 0x000fe400078ea0ff */
[----:B------:R-:W-:Y:S01]  /*2bc0*/  @!P4 MOV R16, R14 ;  /* 0x0000000e0010c202 */ /* 0x000fe20000000f00 */
[----:B------:R-:W-:-:S06]  /*2bd0*/  @!P4 IMAD.MOV.U32 R14, RZ, RZ, RZ ;  /* 0x000000ffff0ec224 */ /* 0x000fcc00078e00ff */
[----:B------:R-:W-:-:S11]  /*2be0*/  @!P4 DMUL R24, R16, R14 ;  /* 0x0000000e1018c228 */ /* 0x000fd60000000000 */
.L_x_32:
[----:B------:R-:W-:Y:S05]  /*2bf0*/  BSYNC.RECONVERGENT B2 ;  /* 0x0000000000027941 */ /* 0x000fea0003800200 */
.L_x_31:
[----:B------:R0:W-:Y:S01]  /*2c00*/  STL.64 [R27], R24 ;  /* 0x000000181b007387 */ /* 0x0001e20000100a00 */
[----:B------:R-:W-:Y:S01]  /*2c10*/  DADD R12, R12, R24 ;  /* 0x000000000c0c7229 */ /* 0x000fe20000000018 */
[----:B------:R-:W-:Y:S10]  /*2c20*/  BRA `(.L_x_33) ;  /* 0x0000000000047947 */ /* 0x000ff40003800000 */
.L_x_30:
[----:B------:R1:W-:Y:S02]  /*2c30*/  STL.64 [R27], RZ ;  /* 0x000000ff1b007387 */ /* 0x0003e40000100a00 */
.L_x_33:
[----:B------:R-:W-:Y:S05]  /*2c40*/  BSYNC.RECONVERGENT B1 ;  /* 0x0000000000017941 */ /* 0x000fea0003800200 */
.L_x_29:
[----:B------:R-:W2:Y:S01]  /*2c50*/  LDL.64 R14, [R27+0x8] ;  /* 0x000008001b0e7983 */ /* 0x000ea20000100a00 */
[----:B------:R-:W-:Y:S01]  /*2c60*/  BSSY.RECONVERGENT B1, `(.L_x_34) ;  /* 0x0000043000017945 */ /* 0x000fe20003800200 */
[----:B--2---:R-:W-:-:S14]  /*2c70*/  DSETP.NE.AND P1, PT, R14, -INF , PT ;  /* 0xfff000000e00742a */ /* 0x004fdc0003f25000 */
[----:B------:R-:W-:Y:S05]  /*2c80*/  @!P1 BRA `(.L_x_35) ;  /* 0x0000000000fc9947 */ /* 0x000fea0003800000 */
[----:B------:R-:W-:Y:S01]  /*2c90*/  DADD R14, -R30, R14 ;  /* 0x000000001e0e7229 */ /* 0x000fe2000000010e */
[----:B------:R-:W-:Y:S01]  /*2ca0*/  IMAD.MOV.U32 R16, RZ, RZ, 0x652b82fe ;  /* 0x652b82feff107424 */ /* 0x000fe200078e00ff */
[----:B------:R-:W-:Y:S01]  /*2cb0*/  MOV R17, 0x3ff71547 ;  /* 0x3ff7154700117802 */ /* 0x000fe20000000f00 */
[----:B------:R-:W-:Y:S01]  /*2cc0*/  UMOV UR20, 0xfefa39ef ;  /* 0xfefa39ef00147882 */ /* 0x000fe20000000000 */
[----:B------:R-:W-:Y:S01]  /*2cd0*/  UMOV UR21, 0x3fe62e42 ;  /* 0x3fe62e4200157882 */ /* 0x000fe20000000000 */
[----:B------:R-:W-:Y:S03]  /*2ce0*/  BSSY.RECONVERGENT B2, `(.L_x_36) ;  /* 0x0000036000027945 */ /* 0x000fe60003800200 */
[----:B------:R-:W-:Y:S02]  /*2cf0*/  DFMA R16, R14, R16, 6.75539944105574400000e+15 ;  /* 0x433800000e10742b */ /* 0x000fe40000000010 */
[----:B------:R-:W-:-:S06]  /*2d00*/  FSETP.GEU.AND P1, PT, |R15|, 4.1917929649353027344, PT ;  /* 0x4086232b0f00780b */ /* 0x000fcc0003f2e200 */
[----:B0-----:R-:W-:-:S08]  /*2d10*/  DADD R24, R16, -6.75539944105574400000e+15 ;  /* 0xc338000010187429 */ /* 0x001fd00000000000 */
[----:B------:R-:W-:Y:S01]  /*2d20*/  DFMA R18, R24, -UR20, R14 ;  /* 0x8000001418127c2b */ /* 0x000fe2000800000e */
[----:B------:R-:W-:Y:S01]  /*2d30*/  UMOV UR20, 0x3b39803f ;  /* 0x3b39803f00147882 */ /* 0x000fe20000000000 */
[----:B------:R-:W-:-:S06]  /*2d40*/  UMOV UR21, 0x3c7abc9e ;  /* 0x3c7abc9e00157882 */ /* 0x000fcc0000000000 */
[----:B------:R-:W-:Y:S01]  /*2d50*/  DFMA R18, R24, -UR20, R18 ;  /* 0x8000001418127c2b */ /* 0x000fe20008000012 */
[----:B------:R-:W-:Y:S01]  /*2d60*/  UMOV UR20, 0x69ce2bdf ;  /* 0x69ce2bdf00147882 */ /* 0x000fe20000000000 */
[----:B------:R-:W-:Y:S01]  /*2d70*/  IMAD.MOV.U32 R24, RZ, RZ, -0x35dec16 ;  /* 0xfca213eaff187424 */ /* 0x000fe200078e00ff */
[----:B------:R-:W-:Y:S01]  /*2d80*/  UMOV UR21, 0x3e5ade15 ;  /* 0x3e5ade1500157882 */ /* 0x000fe20000000000 */
[----:B------:R-:W-:-:S06]  /*2d90*/  IMAD.MOV.U32 R25, RZ, RZ, 0x3e928af3 ;  /* 0x3e928af3ff197424 */ /* 0x000fcc00078e00ff */
        /* <DEDUP_REMOVED lines=27> */
[----:B------:R-:W-:Y:S01]  /*2f50*/  LEA R25, R16, R19, 0x14 ;  /* 0x0000001310197211 */ /* 0x000fe200078ea0ff */
[----:B------:R-:W-:Y:S01]  /*2f60*/  IMAD.MOV.U32 R24, RZ, RZ, R18 ;  /* 0x000000ffff187224 */ /* 0x000fe200078e0012 */
[----:B------:R-:W-:Y:S06]  /*2f70*/  @!P1 BRA `(.L_x_37) ;  /* 0x0000000000309947 */ /* 0x000fec0003800000 */
[----:B------:R-:W-:Y:S01]  /*2f80*/  FSETP.GEU.AND P4, PT, |R15|, 4.2275390625, PT ;  /* 0x408748000f00780b */ /* 0x000fe20003f8e200 */
[C---:B------:R-:W-:Y:S02]  /*2f90*/  DSETP.GEU.AND P1, PT, R14.reuse, RZ, PT ;  /* 0x000000ff0e00722a */ /* 0x040fe40003f2e000 */
[----:B------:R-:W-:-:S10]  /*2fa0*/  DADD R14, R14, +INF ;  /* 0x7ff000000e0e7429 */ /* 0x000fd40000000000 */
[----:B------:R-:W-:Y:S02]  /*2fb0*/  @!P4 LEA.HI R17, R16, R16, RZ, 0x1 ;  /* 0x000000101011c211 */ /* 0x000fe400078f08ff */
[----:B------:R-:W-:Y:S01]  /*2fc0*/  FSEL R24, R14, RZ, P1 ;  /* 0x000000ff0e187208 */ /* 0x000fe20000800000 */
[----:B------:R-:W-:Y:S01]  /*2fd0*/  @!P4 IMAD.MOV.U32 R14, RZ, RZ, RZ ;  /* 0x000000ffff0ec224 */ /* 0x000fe200078e00ff */
[----:B------:R-:W-:Y:S02]  /*2fe0*/  @!P4 SHF.R.S32.HI R17, RZ, 0x1, R17 ;  /* 0x00000001ff11c819 */ /* 0x000fe40000011411 */
[----:B------:R-:W-:Y:S02]  /*2ff0*/  FSEL R25, R15, RZ, P1 ;  /* 0x000000ff0f197208 */ /* 0x000fe40000800000 */
[----:B------:R-:W-:Y:S01]  /*3000*/  @!P4 LEA R19, R17, R19, 0x14 ;  /* 0x000000131113c211 */ /* 0x000fe200078ea0ff */
[----:B------:R-:W-:-:S05]  /*3010*/  @!P4 IMAD.IADD R16, R16, 0x1, -R17 ;  /* 0x000000011010c824 */ /* 0x000fca00078e0a11 */
[----:B------:R-:W-:-:S06]  /*3020*/  @!P4 LEA R15, R16, 0x3ff00000, 0x14 ;  /* 0x3ff00000100fc811 */ /* 0x000fcc00078ea0ff */
[----:B------:R-:W-:-:S11]  /*3030*/  @!P4 DMUL R24, R18, R14 ;  /* 0x0000000e1218c228 */ /* 0x000fd60000000000 */
.L_x_37:
[----:B------:R-:W-:Y:S05]  /*3040*/  BSYNC.RECONVERGENT B2 ;  /* 0x0000000000027941 */ /* 0x000fea0003800200 */
.L_x_36:
[----:B------:R3:W-:Y:S01]  /*3050*/  STL.64 [R27+0x8], R24 ;  /* 0x000008181b007387 */ /* 0x0007e20000100a00 */
[----:B------:R-:W-:Y:S01]  /*3060*/  DADD R12, R12, R24 ;  /* 0x000000000c0c7229 */ /* 0x000fe20000000018 */
[----:B------:R-:W-:Y:S10]  /*3070*/  BRA `(.L_x_38) ;  /* 0x0000000000047947 */ /* 0x000ff40003800000 */
.L_x_35:
[----:B------:R2:W-:Y:S02]  /*3080*/  STL.64 [R27+0x8], RZ ;  /* 0x000008ff1b007387 */ /* 0x0005e40000100a00 */
.L_x_38:
[----:B------:R-:W-:Y:S05]  /*3090*/  BSYNC.RECONVERGENT B1 ;  /* 0x0000000000017941 */ /* 0x000fea0003800200 */
.L_x_34:
[----:B------:R-:W-:Y:S05]  /*30a0*/  @P0 BRA `(.L_x_39) ;  /* 0xfffffff400c40947 */ /* 0x000fea000383ffff */
.L_x_28:
[----:B------:R-:W-:Y:S01]  /*30b0*/  ISETP.NE.AND P0, PT, R8, RZ, PT ;  /* 0x000000ff0800720c */ /* 0x000fe20003f05270 */
[----:B------:R-:W-:-:S12]  /*30c0*/  BSSY.RECONVERGENT B1, `(.L_x_27) ;  /* 0x0000046000017945 */ /* 0x000fd80003800200 */
[----:B------:R-:W-:Y:S05]  /*30d0*/  @!P0 BRA `(.L_x_40) ;  /* 0x0000000400108947 */ /* 0x000fea0003800000 */
[----:B------:R-:W-:-:S05]  /*30e0*/  IMAD.U32 R28, R28, 0x8, R1 ;  /* 0x000000081c1c7824 */ /* 0x000fca00078e0001 */
[----:B------:R-:W4:Y:S02]  /*30f0*/  LDL.64 R14, [R28+0x200] ;  /* 0x000200001c0e7983 */ /* 0x000f240000100a00 */
[----:B----4-:R-:W-:-:S14]  /*3100*/  DSETP.NE.AND P0, PT, R14, -INF , PT ;  /* 0xfff000000e00742a */ /* 0x010fdc0003f05000 */
[----:B------:R-:W-:Y:S05]  /*3110*/  @!P0 BRA `(.L_x_41) ;  /* 0x0000000000fc8947 */ /* 0x000fea0003800000 */
[----:B------:R-:W-:Y:S01]  /*3120*/  DADD R14, -R30, R14 ;  /* 0x000000001e0e7229 */ /* 0x000fe2000000010e */
[----:B------:R-:W-:Y:S01]  /*3130*/  MOV R8, 0x652b82fe ;  /* 0x652b82fe00087802 */ /* 0x000fe20000000f00 */
[----:B------:R-:W-:Y:S01]  /*3140*/  IMAD.MOV.U32 R9, RZ, RZ, 0x3ff71547 ;  /* 0x3ff71547ff097424 */ /* 0x000fe200078e00ff */
[----:B------:R-:W-:Y:S01]  /*3150*/  UMOV UR20, 0xfefa39ef ;  /* 0xfefa39ef00147882 */ /* 0x000fe20000000000 */
[----:B------:R-:W-:Y:S01]  /*3160*/  UMOV UR21, 0x3fe62e42 ;  /* 0x3fe62e4200157882 */ /* 0x000fe20000000000 */
[----:B------:R-:W-:Y:S03]  /*3170*/  BSSY.RECONVERGENT B2, `(.L_x_42) ;  /* 0x0000036000027945 */ /* 0x000fe60003800200 */
[----:B------:R-:W-:Y:S02]  /*3180*/  DFMA R8, R14, R8, 6.75539944105574400000e+15 ;  /* 0x433800000e08742b */ /* 0x000fe40000000008 */
[----:B------:R-:W-:-:S06]  /*3190*/  FSETP.GEU.AND P0, PT, |R15|, 4.1917929649353027344, PT ;  /* 0x4086232b0f00780b */ /* 0x000fcc0003f0e200 */
[----:B------:R-:W-:-:S08]  /*31a0*/  DADD R16, R8, -6.75539944105574400000e+15 ;  /* 0xc338000008107429 */ /* 0x000fd00000000000 */
[----:B------:R-:W-:Y:S01]  /*31b0*/  DFMA R18, R16, -UR20, R14 ;  /* 0x8000001410127c2b */ /* 0x000fe2000800000e */
[----:B------:R-:W-:Y:S01]  /*31c0*/  UMOV UR20, 0x3b39803f ;  /* 0x3b39803f00147882 */ /* 0x000fe20000000000 */
[----:B------:R-:W-:-:S06]  /*31d0*/  UMOV UR21, 0x3c7abc9e ;  /* 0x3c7abc9e00157882 */ /* 0x000fcc0000000000 */
[----:B------:R-:W-:Y:S01]  /*31e0*/  DFMA R16, R16, -UR20, R18 ;  /* 0x8000001410107c2b */ /* 0x000fe20008000012 */
[----:B------:R-:W-:Y:S01]  /*31f0*/  UMOV UR20, 0x69ce2bdf ;  /* 0x69ce2bdf00147882 */ /* 0x000fe20000000000 */
[----:B------:R-:W-:Y:S01]  /*3200*/  IMAD.MOV.U32 R18, RZ, RZ, -0x35dec16 ;  /* 0xfca213eaff127424 */ /* 0x000fe200078e00ff */
[----:B------:R-:W-:Y:S01]  /*3210*/  MOV R19, 0x3e928af3 ;  /* 0x3e928af300137802 */ /* 0x000fe20000000f00 */
        /* <DEDUP_REMOVED lines=28> */
[----:B------:R-:W-:Y:S02]  /*33e0*/  IMAD R17, R8, 0x100000, R19 ;  /* 0x0010000008117824 */ /* 0x000fe400078e0213 */
[----:B------:R-:W-:Y:S01]  /*33f0*/  IMAD.MOV.U32 R16, RZ, RZ, R18 ;  /* 0x000000ffff107224 */ /* 0x000fe200078e0012 */
[----:B------:R-:W-:Y:S06]  /*3400*/  @!P0 BRA `(.L_x_43) ;  /* 0x0000000000308947 */ /* 0x000fec0003800000 */
[----:B------:R-:W-:Y:S01]  /*3410*/  FSETP.GEU.AND P1, PT, |R15|, 4.2275390625, PT ;  /* 0x408748000f00780b */ /* 0x000fe20003f2e200 */
[C---:B------:R-:W-:Y:S02]  /*3420*/  DADD R16, R14.reuse, +INF ;  /* 0x7ff000000e107429 */ /* 0x040fe40000000000 */
[----:B------:R-:W-:-:S08]  /*3430*/  DSETP.GEU.AND P0, PT, R14, RZ, PT ;  /* 0x000000ff0e00722a */ /* 0x000fd00003f0e000 */
[----:B------:R-:W-:Y:S02]  /*3440*/  FSEL R16, R16, RZ, P0 ;  /* 0x000000ff10107208 */ /* 0x000fe40000000000 */
[----:B------:R-:W-:Y:S02]  /*3450*/  @!P1 LEA.HI R9, R8, R8, RZ, 0x1 ;  /* 0x0000000808099211 */ /* 0x000fe400078f08ff */
[----:B------:R-:W-:Y:S02]  /*3460*/  FSEL R17, R17, RZ, P0 ;  /* 0x000000ff11117208 */ /* 0x000fe40000000000 */
[----:B------:R-:W-:-:S04]  /*3470*/  @!P1 SHF.R.S32.HI R9, RZ, 0x1, R9 ;  /* 0x00000001ff099819 */ /* 0x000fc80000011409 */
[----:B------:R-:W-:Y:S01]  /*3480*/  @!P1 IADD3 R8, PT, PT, R8, -R9, RZ ;  /* 0x8000000908089210 */ /* 0x000fe20007ffe0ff */
[----:B------:R-:W-:-:S03]  /*3490*/  @!P1 IMAD R19, R9, 0x100000, R19 ;  /* 0x0010000009139824 */ /* 0x000fc600078e0213 */
[----:B------:R-:W-:Y:S01]  /*34a0*/  @!P1 LEA R9, R8, 0x3ff00000, 0x14 ;  /* 0x3ff0000008099811 */ /* 0x000fe200078ea0ff */
[----:B------:R-:W-:-:S06]  /*34b0*/  @!P1 IMAD.MOV.U32 R8, RZ, RZ, RZ ;  /* 0x000000ffff089224 */ /* 0x000fcc00078e00ff */
[----:B------:R-:W-:-:S11]  /*34c0*/  @!P1 DMUL R16, R18, R8 ;  /* 0x0000000812109228 */ /* 0x000fd60000000000 */
.L_x_43:
[----:B------:R-:W-:Y:S05]  /*34d0*/  BSYNC.RECONVERGENT B2 ;  /* 0x0000000000027941 */ /* 0x000fea0003800200 */
.L_x_42:
[----:B------:R4:W-:Y:S01]  /*34e0*/  STL.64 [R28+0x200], R16 ;  /* 0x000200101c007387 */ /* 0x0009e20000100a00 */
[----:B------:R-:W-:Y:S01]  /*34f0*/  DADD R12, R16, R12 ;  /* 0x00000000100c7229 */ /* 0x000fe2000000000c */
[----:B------:R-:W-:Y:S10]  /*3500*/  BRA `(.L_x_40) ;  /* 0x0000000000047947 */ /* 0x000ff40003800000 */
.L_x_41:
[----:B------:R4:W-:Y:S02]  /*3510*/  STL.64 [R28+0x200], RZ ;  /* 0x000200ff1c007387 */ /* 0x0009e40000100a00 */
.L_x_40:
[----:B------:R-:W-:Y:S05]  /*3520*/  BSYNC.RECONVERGENT B1 ;  /* 0x0000000000017941 */ /* 0x000fea0003800200 */
.L_x_27:
[----:B------:R-:W-:Y:S01]  /*3530*/  DADD R8, -R30, R10 ;  /* 0x000000001e087229 */ /* 0x000fe2000000010a */
[----:B------:R-:W-:Y:S01]  /*3540*/  UMOV UR20, 0xfefa39ef ;  /* 0xfefa39ef00147882 */ /* 0x000fe20000000000 */
[----:B------:R-:W-:Y:S01]  /*3550*/  MOV R10, 0x652b82fe ;  /* 0x652b82fe000a7802 */ /* 0x000fe20000000f00 */
[----:B------:R-:W-:Y:S01]  /*3560*/  IMAD.MOV.U32 R11, RZ, RZ, 0x3ff71547 ;  /* 0x3ff71547ff0b7424 */ /* 0x000fe200078e00ff */
[----:B------:R-:W-:Y:S01]  /*3570*/  UMOV UR21, 0x3fe62e42 ;  /* 0x3fe62e4200157882 */ /* 0x000fe20000000000 */
[----:B------:R-:W-:Y:S04]  /*3580*/  BSSY.RECONVERGENT B1, `(.L_x_44) ;  /* 0x0000036000017945 */ /* 0x000fe80003800200 */
[----:B------:R-:W-:Y:S01]  /*3590*/  DFMA R10, R8, R10, 6.75539944105574400000e+15 ;  /* 0x43380000080a742b */ /* 0x000fe2000000000a */
[----:B------:R-:W-:-:S07]  /*35a0*/  FSETP.GEU.AND P0, PT, |R9|, 4.1917929649353027344, PT ;  /* 0x4086232b0900780b */ /* 0x000fce0003f0e200 */
[----:B------:R-:W-:-:S08]  /*35b0*/  DADD R14, R10, -6.75539944105574400000e+15 ;  /* 0xc33800000a0e7429 */ /* 0x000fd00000000000 */
[----:B----4-:R-:W-:Y:S01]  /*35c0*/  DFMA R16, R14, -UR20, R8 ;  /* 0x800000140e107c2b */ /* 0x010fe20008000008 */
        /* <DEDUP_REMOVED lines=49> */
.L_x_45:
[----:B------:R-:W-:Y:S05]  /*38e0*/  BSYNC.RECONVERGENT B1 ;  /* 0x0000000000017941 */ /* 0x000fea0003800200 */
.L_x_44:
[----:B------:R-:W4:Y:S01]  /*38f0*/  LDCU UR7, c[0x0][0x3b4] ;  /* 0x00007680ff0777ac */ /* 0x000f220008000800 */
[----:B------:R-:W-:Y:S01]  /*3900*/  DFMA R34, R34, R28, R12 ;  /* 0x0000001c2222722b */ /* 0x000fe2000000000c */
[----:B----4-:R-:W-:-:S09]  /*3910*/  UISETP.GE.AND UP1, UPT, UR7, 0x1, UPT ;  /* 0x000000010700788c */ /* 0x010fd2000bf26270 */
[----:B------:R-:W-:Y:S05]  /*3920*/  BRA.U !UP1, `(.L_x_11) ;  /* 0x0000000d09647547 */ /* 0x000fea000b800000 */
[----:B------:R-:W-:Y:S02]  /*3930*/  UIMAD UR36, UR17, -0x40, UR18 ;  /* 0xffffffc0112478a4 */ /* 0x000fe4000f8e0212 */
[----:B------:R-:W-:Y:S02]  /*3940*/  ULOP3.LUT UR34, UR18, 0x3, URZ, 0xc0, !UPT ;  /* 0x0000000312227892 */ /* 0x000fe4000f8ec0ff */
[----:B------:R-:W-:Y:S01]  /*3950*/  UIADD3 UR20, UPT, UPT, -UR32, UR36, URZ ;  /* 0x0000002420147290 */ /* 0x000fe2000fffe1ff */
[----:B------:R-:W-:-:S11]  /*3960*/  UMOV UR7, URZ ;  /* 0x000000ff00077c82 */ /* 0x000fd60008000000 */
.L_x_51:
[----:B------:R-:W-:Y:S01]  /*3970*/  CS2R R12, SRZ ;  /* 0x00000000000c7805 */ /* 0x000fe2000001ff00 */
[----:B----4-:R-:W-:Y:S06]  /*3980*/  @!P3 BRA `(.L_x_46) ;  /* 0x0000000c0024b947 */ /* 0x010fec0003800000 */
[----:B------:R-:W-:Y:S01]  /*3990*/  UIADD3 UR8, UPT, UPT, UR36, -0x1, URZ ;  /* 0xffffffff24087890 */ /* 0x000fe2000fffe0ff */
[----:B------:R-:W-:-:S03]  /*39a0*/  CS2R R12, SRZ ;  /* 0x00000000000c7805 */ /* 0x000fc6000001ff00 */
[----:B------:R-:W-:-:S03]  /*39b0*/  UISETP.GE.U32.AND UP1, UPT, UR8, 0xf, UPT ;  /* 0x0000000f0800788c */ /* 0x000fc6000bf26070 */
[----:B------:R-:W-:-:S06]  /*39c0*/  UMOV UR8, URZ ;  /* 0x000000ff00087c82 */ /* 0x000fcc0008000000 */
[----:B------:R-:W-:Y:S05]  /*39d0*/  BRA.U !UP1, `(.L_x_47) ;  /* 0x0000000509447547 */ /* 0x000fea000b800000 */
[----:B0--3--:R-:W-:Y:S01]  /*39e0*/  HFMA2 R24, -RZ, RZ, 0, 0 ;  /* 0x00000000ff187431 */ /* 0x009fe200000001ff */
[----:B------:R-:W-:-:S07]  /*39f0*/  CS2R R12, SRZ ;  /* 0x00000000000c7805 */ /* 0x000fce000001ff00 */
.L_x_48:
[C---:B-12---:R-:W-:Y:S01]  /*3a00*/  LEA R27, R24.reuse, UR30, 0x3 ;  /* 0x0000001e181b7c11 */ /* 0x046fe2000f8e18ff */
[----:B------:R-:W0:Y:S04]  /*3a10*/  LDC R25, c[0x0][0x3b4] ;  /* 0x0000ed00ff197b82 */ /* 0x000e280000000800 */
[----:B------:R-:W2:Y:S04]  /*3a20*/  LDL.128 R8, [R27] ;  /* 0x000000001b087983 */ /* 0x000ea80000100c00 */
[----:B------:R-:W3:Y:S01]  /*3a30*/  LDL.128 R16, [R27+0x10] ;  /* 0x000010001b107983 */ /* 0x000ee20000100c00 */
[----:B0-----:R-:W-:-:S04]  /*3a40*/  IMAD R15, R24, R25, UR7 ;  /* 0x00000007180f7e24 */ /* 0x001fc8000f8e0219 */
[----:B------:R-:W-:-:S05]  /*3a50*/  IMAD R38, R15, 0x4, R4 ;  /* 0x000000040f267824 */ /* 0x000fca00078e0204 */
[----:B------:R-:W0:Y:S01]  /*3a60*/  LDS R39, [R38] ;  /* 0x0000000026277984 */ /* 0x000e220000000800 */
[----:B------:R-:W-:-:S05]  /*3a70*/  IMAD R40, R25, 0x4, R38 ;  /* 0x0000000419287824 */ /* 0x000fca00078e0226 */
[----:B------:R-:W1:Y:S01]  /*3a80*/  LDS R41, [R40] ;  /* 0x0000000028297984 */ /* 0x000e620000000800 */
[----:B0-----:R-:W2:Y:S01]  /*3a90*/  F2F.F64.F32 R36, R39 ;  /* 0x0000002700247310 */ /* 0x001ea20000201800 */
[----:B------:R-:W-:-:S05]  /*3aa0*/  LEA R42, R25, R40, 0x2 ;  /* 0x00000028192a7211 */ /* 0x000fca00078e10ff */
[----:B------:R-:W0:Y:S01]  /*3ab0*/  LDS R43, [R42] ;  /* 0x000000002a2b7984 */ /* 0x000e220000000800 */
[----:B--2---:R-:W-:-:S03]  /*3ac0*/  DFMA R36, R8, R36, R12 ;  /* 0x000000240824722b */ /* 0x004fc6000000000c */
[----:B------:R-:W2:Y:S01]  /*3ad0*/  LDL.128 R12, [R27+0x20] ;  /* 0x000020001b0c7983 */ /* 0x000ea20000100c00 */
[----:B-1----:R-:W1:Y:S04]  /*3ae0*/  F2F.F64.F32 R8, R41 ;  /* 0x0000002900087310 */ /* 0x002e680000201800 */
[----:B-1----:R-:W-:-:S04]  /*3af0*/  DFMA R8, R10, R8, R36 ;  /* 0x000000080a08722b */ /* 0x002fc80000000024 */
[----:B0-----:R-:W3:Y:S04]  /*3b00*/  F2F.F64.F32 R36, R43 ;  /* 0x0000002b00247310 */ /* 0x001ee80000201800 */
[----:B---3--:R-:W-:Y:S02]  /*3b10*/  DFMA R36, R16, R36, R8 ;  /* 0x000000241024722b */ /* 0x008fe40000000008 */
[----:B------:R-:W3:Y:S01]  /*3b20*/  LDL.128 R8, [R27+0x30] ;  /* 0x000030001b087983 */ /* 0x000ee20000100c00 */
[----:B------:R-:W-:-:S04]  /*3b30*/  IMAD R38, R25, 0x4, R42 ;  /* 0x0000000419267824 */ /* 0x000fc800078e022a */
[C---:B------:R-:W-:Y:S01]  /*3b40*/  IMAD R40, R25.reuse, 0x4, R38 ;  /* 0x0000000419287824 */ /* 0x040fe200078e0226 */
[----:B------:R-:W0:Y:S04]  /*3b50*/  LDS R39, [R38] ;  /* 0x0000000026277984 */ /* 0x000e280000000800 */
[----:B------:R-:W1:Y:S01]  /*3b60*/  LDS R41, [R40] ;  /* 0x0000000028297984 */ /* 0x000e620000000800 */
[----:B------:R-:W-:-:S05]  /*3b70*/  LEA R42, R25, R40, 0x2 ;  /* 0x00000028192a7211 */ /* 0x000fca00078e10ff */
[----:B------:R-:W4:Y:S01]  /*3b80*/  LDS R43, [R42] ;  /* 0x000000002a2b7984 */ /* 0x000f220000000800 */
[----:B0-----:R-:W0:Y:S02]  /*3b90*/  F2F.F64.F32 R16, R39 ;  /* 0x0000002700107310 */ /* 0x001e240000201800 */
[----:B0-----:R-:W-:-:S06]  /*3ba0*/  DFMA R16, R18, R16, R36 ;  /* 0x000000101210722b */ /* 0x001fcc0000000024 */
[----:B-1----:R0:W2:Y:S01]  /*3bb0*/  F2F.F64.F32 R36, R41 ;  /* 0x0000002900247310 */ /* 0x0020a20000201800 */
[----:B------:R-:W-:-:S05]  /*3bc0*/  IMAD R38, R25, 0x4, R42 ;  /* 0x0000000419267824 */ /* 0x000fca00078e022a */
[----:B------:R-:W1:Y:S01]  /*3bd0*/  LDS R39, [R38] ;  /* 0x0000000026277984 */ /* 0x000e620000000800 */
[----:B------:R-:W-:-:S05]  /*3be0*/  IMAD R40, R25, 0x4, R38 ;  /* 0x0000000419287824 */ /* 0x000fca00078e0226 */
[----:B0-----:R-:W0:Y:S01]  /*3bf0*/  LDS R41, [R40] ;  /* 0x0000000028297984 */ /* 0x001e220000000800 */
[----:B--2---:R-:W-:-:S03]  /*3c00*/  DFMA R36, R12, R36, R16 ;  /* 0x000000240c24722b */ /* 0x004fc60000000010 */
[----:B------:R-:W2:Y:S01]  /*3c10*/  LDL.128 R16, [R27+0x40] ;  /* 0x000040001b107983 */ /* 0x000ea20000100c00 */
[----:B----4-:R-:W4:Y:S04]  /*3c20*/  F2F.F64.F32 R12, R43 ;  /* 0x0000002b000c7310 */ /* 0x010f280000201800 */
[----:B----4-:R-:W-:-:S04]  /*3c30*/  DFMA R12, R14, R12, R36 ;  /* 0x0000000c0e0c722b */ /* 0x010fc80000000024 */
[----:B-1----:R-:W3:Y:S04]  /*3c40*/  F2F.F64.F32 R36, R39 ;  /* 0x0000002700247310 */ /* 0x002ee80000201800 */
[----:B---3--:R-:W-:Y:S02]  /*3c50*/  DFMA R36, R8, R36, R12 ;  /* 0x000000240824722b */ /* 0x008fe4000000000c */
[----:B------:R-:W3:Y:S02]  /*3c60*/  LDL.128 R12, [R27+0x50] ;  /* 0x000050001b0c7983 */ /* 0x000ee40000100c00 */
[----:B0-----:R-:W0:Y:S04]  /*3c70*/  F2F.F64.F32 R8, R41 ;  /* 0x0000002900087310 */ /* 0x001e280000201800 */
[----:B0-----:R-:W-:Y:S01]  /*3c80*/  DFMA R10, R10, R8, R36 ;  /* 0x000000080a0a722b */ /* 0x001fe20000000024 */
[----:B------:R-:W-:-:S05]  /*3c90*/  LEA R36, R25, R40, 0x2 ;  /* 0x0000002819247211 */ /* 0x000fca00078e10ff */
[----:B------:R-:W0:Y:S01]  /*3ca0*/  LDS R37, [R36] ;  /* 0x0000000024257984 */ /* 0x000e220000000800 */
[----:B------:R-:W-:-:S05]  /*3cb0*/  IMAD R38, R25, 0x4, R36 ;  /* 0x0000000419267824 */ /* 0x000fca00078e0224 */
[----:B------:R-:W1:Y:S01]  /*3cc0*/  LDS R39, [R38] ;  /* 0x0000000026277984 */ /* 0x000e620000000800 */
[----:B0-----:R-:W2:Y:S01]  /*3cd0*/  F2F.F64.F32 R8, R37 ;  /* 0x0000002500087310 */ /* 0x001ea20000201800 */
[----:B------:R-:W-:-:S05]  /*3ce0*/  IMAD R40, R25, 0x4, R38 ;  /* 0x0000000419287824 */ /* 0x000fca00078e0226 */
[----:B------:R-:W0:Y:S01]  /*3cf0*/  LDS R41, [R40] ;  /* 0x0000000028297984 */ /* 0x000e220000000800 */
[----:B--2---:R-:W-:Y:S01]  /*3d00*/  DFMA R10, R16, R8, R10 ;  /* 0x00000008100a722b */ /* 0x004fe2000000000a */
[----:B-1----:R-:W1:Y:S07]  /*3d10*/  F2F.F64.F32 R8, R39 ;  /* 0x0000002700087310 */ /* 0x002e6e0000201800 */
[----:B-1----:R-:W-:Y:S02]  /*3d20*/  DFMA R18, R18, R8, R10 ;  /* 0x000000081212722b */ /* 0x002fe4000000000a */
[----:B------:R-:W2:Y:S01]  /*3d30*/  LDL.128 R8, [R27+0x60] ;  /* 0x000060001b087983 */ /* 0x000ea20000100c00 */
[----:B0-----:R-:W3:Y:S05]  /*3d40*/  F2F.F64.F32 R16, R41 ;  /* 0x0000002900107310 */ /* 0x001eea0000201800 */
[----:B---3--:R-:W-:-:S02]  /*3d50*/  DFMA R12, R12, R16, R18 ;  /* 0x000000100c0c722b */ /* 0x008fc40000000012 */
[----:B------:R0:W3:Y:S01]  /*3d60*/  LDL.128 R16, [R27+0x70] ;  /* 0x000070001b107983 */ /* 0x0000e20000100c00 */
[----:B------:R-:W-:Y:S01]  /*3d70*/  LEA R42, R25, R40, 0x2 ;  /* 0x00000028192a7211 */ /* 0x000fe200078e10ff */
[----:B------:R-:W-:-:S04]  /*3d80*/  VIADD R24, R24, 0x10 ;  /* 0x0000001018187836 */ /* 0x000fc80000000000 */
[----:B------:R-:W1:Y:S01]  /*3d90*/  LDS R36, [R42] ;  /* 0x000000002a247984 */ /* 0x000e620000000800 */
[----:B------:R-:W-:Y:S01]  /*3da0*/  IMAD R38, R25, 0x4, R42 ;  /* 0x0000000419267824 */ /* 0x000fe200078e022a */
[----:B------:R-:W-:-:S03]  /*3db0*/  ISETP.NE.AND P0, PT, R24, UR20, PT ;  /* 0x0000001418007c0c */ /* 0x000fc6000bf05270 */
[----:B------:R-:W-:-:S05]  /*3dc0*/  IMAD R40, R25, 0x4, R38 ;  /* 0x0000000419287824 */ /* 0x000fca00078e0226 */
[----:B------:R-:W-:-:S05]  /*3dd0*/  LEA R44, R25, R40, 0x2 ;  /* 0x00000028192c7211 */ /* 0x000fca00078e10ff */
[----:B0-----:R-:W-:Y:S01]  /*3de0*/  LDS R27, [R44] ;  /* 0x000000002c1b7984 */ /* 0x001fe20000000800 */
[----:B------:R-:W-:-:S06]  /*3df0*/  IMAD R25, R25, 0x4, R44 ;  /* 0x0000000419197824 */ /* 0x000fcc00078e022c */
[----:B------:R-:W-:Y:S01]  /*3e00*/  LDS R25, [R25] ;  /* 0x0000000019197984 */ /* 0x000fe20000000800 */
[----:B-1----:R-:W0:Y:S02]  /*3e10*/  F2F.F64.F32 R36, R36 ;  /* 0x0000002400247310 */ /* 0x002e240000201800 */
[----:B0-----:R-:W-:Y:S01]  /*3e20*/  DFMA R14, R14, R36, R12 ;  /* 0x000000240e0e722b */ /* 0x001fe2000000000c */
[----:B------:R-:W0:Y:S05]  /*3e30*/  LDS R37, [R38] ;  /* 0x0000000026257984 */ /* 0x000e2a0000000800 */
[----:B0-----:R-:W2:Y:S02]  /*3e40*/  F2F.F64.F32 R12, R37 ;  /* 0x00000025000c7310 */ /* 0x001ea40000201800 */
[----:B--2---:R-:W-:-:S02]  /*3e50*/  DFMA R8, R8, R12, R14 ;  /* 0x0000000c0808722b */ /* 0x004fc4000000000e */
[----:B------:R-:W0:Y:S04]  /*3e60*/  LDS R14, [R40] ;  /* 0x00000000280e7984 */ /* 0x000e280000000800 */
[----:B------:R-:W-:Y:S08]  /*3e70*/  F2F.F64.F32 R12, R27 ;  /* 0x0000001b000c7310 */ /* 0x000ff00000201800 */
[----:B0-----:R-:W0:Y:S02]  /*3e80*/  F2F.F64.F32 R14, R14 ;  /* 0x0000000e000e7310 */ /* 0x001e240000201800 */
[----:B0-----:R-:W-:-:S06]  /*3e90*/  DFMA R10, R10, R14, R8 ;  /* 0x0000000e0a0a722b */ /* 0x001fcc0000000008 */
[----:B------:R-:W0:Y:S02]  /*3ea0*/  F2F.F64.F32 R8, R25 ;  /* 0x0000001900087310 */ /* 0x000e240000201800 */
[----:B---3--:R-:W-:-:S08]  /*3eb0*/  DFMA R12, R16, R12, R10 ;  /* 0x0000000c100c722b */ /* 0x008fd0000000000a */
[----:B0-----:R-:W-:Y:S01]  /*3ec0*/  DFMA R12, R18, R8, R12 ;  /* 0x00000008120c722b */ /* 0x001fe2000000000c */
[----:B------:R-:W-:Y:S10]  /*3ed0*/  @P0 BRA `(.L_x_48) ;  /* 0xfffffff800c80947 */ /* 0x000ff4000383ffff */
[----:B------:R-:W-:-:S05]  /*3ee0*/  UMOV UR8, UR20 ;  /* 0x0000001400087c82 */ /* 0x000fca0008000000 */
.L_x_47:
[----:B------:R-:W-:-:S09]  /*3ef0*/  UISETP.NE.AND UP1, UPT, UR32, URZ, UPT ;  /* 0x000000ff2000728c */ /* 0x000fd2000bf25270 */
[----:B------:R-:W-:Y:S05]  /*3f00*/  BRA.U !UP1, `(.L_x_46) ;  /* 0x0000000509c47547 */ /* 0x000fea000b800000 */
[----:B------:R-:W-:Y:S02]  /*3f10*/  UIADD3 UR21, UPT, UPT, UR32, -0x1, URZ ;  /* 0xffffffff20157890 */ /* 0x000fe4000fffe0ff */
[----:B------:R-:W-:Y:S02]  /*3f20*/  UISETP.NE.AND UP2, UPT, UR31, URZ, UPT ;  /* 0x000000ff1f00728c */ /* 0x000fe4000bf45270 */
[----:B------:R-:W-:-:S09]  /*3f30*/  UISETP.GE.U32.AND UP1, UPT, UR21, 0x7, UPT ;  /* 0x000000071500788c */ /* 0x000fd2000bf26070 */
[----:B------:R-:W-:Y:S05]  /*3f40*/  BRA.U !UP1, `(.L_x_49) ;  /* 0x0000000109cc7547 */ /* 0x000fea000b800000 */
[----:B------:R-:W-:Y:S01]  /*3f50*/  ULEA UR21, UR8, UR30, 0x3 ;  /* 0x0000001e08157291 */ /* 0x000fe2000f8e18ff */
[----:B------:R-:W4:Y:S08]  /*3f60*/  LDCU UR35, c[0x0][0x3b4] ;  /* 0x00007680ff2377ac */ /* 0x000f300008000800 */
[----:B------:R-:W5:Y:S04]  /*3f70*/  LDL.64 R10, [UR21] ;  /* 0x00000015ff0a7983 */ /* 0x000f680008100a00 */
[----:B------:R-:W5:Y:S04]  /*3f80*/  LDL.64 R18, [UR21+0x8] ;  /* 0x00000815ff127983 */ /* 0x000f680008100a00 */
[----:B0--3--:R-:W3:Y:S01]  /*3f90*/  LDL.64 R24, [UR21+0x10] ;  /* 0x00001015ff187983 */ /* 0x009ee20008100a00 */
[----:B----4-:R-:W-:-:S03]  /*3fa0*/  UIMAD UR33, UR8, UR35, UR7 ;  /* 0x00000023082172a4 */ /* 0x010fc6000f8e0207 */
[----:B------:R-:W4:Y:S03]  /*3fb0*/  LDL.64 R8, [UR21+0x18] ;  /* 0x00001815ff087983 */ /* 0x000f260008100a00 */
[----:B------:R-:W-:-:S05]  /*3fc0*/  MOV R15, UR33 ;  /* 0x00000021000f7c02 */ /* 0x000fca0008000f00 */
[----:B------:R-:W-:-:S05]  /*3fd0*/  IMAD R16, R15, 0x4, R4 ;  /* 0x000000040f107824 */ /* 0x000fca00078e0204 */
[----:B------:R-:W0:Y:S01]  /*3fe0*/  LDS R37, [R16] ;  /* 0x0000000010257984 */ /* 0x000e220000000800 */
[----:B------:R-:W-:-:S05]  /*3ff0*/  IMAD.U32 R15, RZ, RZ, UR35 ;  /* 0x00000023ff0f7e24 */ /* 0x000fca000f8e00ff */
[----:B------:R-:W-:-:S05]  /*4000*/  LEA R38, R15, R16, 0x2 ;  /* 0x000000100f267211 */ /* 0x000fca00078e10ff */
[----:B------:R-:W-:Y:S01]  /*4010*/  LDS R39, [R38] ;  /* 0x0000000026277984 */ /* 0x000fe20000000800 */
[----:B-12---:R-:W-:-:S04]  /*4020*/  IMAD.U32 R27, RZ, RZ, UR35 ;  /* 0x00000023ff1b7e24 */ /* 0x006fc8000f8e00ff */
[----:B------:R-:W-:-:S05]  /*4030*/  IMAD R27, R27, 0x4, R38 ;  /* 0x000000041b1b7824 */ /* 0x000fca00078e0226 */
[----:B------:R-:W1:Y:S01]  /*4040*/  LDS R36, [R27] ;  /* 0x000000001b247984 */ /* 0x000e620000000800 */
[----:B0-----:R-:W5:Y:S08]  /*4050*/  F2F.F64.F32 R14, R37 ;  /* 0x00000025000e7310 */ /* 0x001f700000201800 */
[----:B-1----:R-:W-:Y:S01]  /*4060*/  F2F.F64.F32 R16, R36 ;  /* 0x0000002400107310 */ /* 0x002fe20000201800 */
[----:B-----5:R-:W-:-:S07]  /*4070*/  DFMA R14, R10, R14, R12 ;  /* 0x0000000e0a0e722b */ /* 0x020fce000000000c */
[----:B------:R-:W0:Y:S01]  /*4080*/  F2F.F64.F32 R10, R39 ;  /* 0x00000027000a7310 */ /* 0x000e220000201800 */
[----:B------:R-:W2:Y:S01]  /*4090*/  LDL.64 R12, [UR21+0x20] ;  /* 0x00002015ff0c7983 */ /* 0x000ea20008100a00 */
[----:B0-----:R-:W-:-:S03]  /*40a0*/  DFMA R18, R18, R10, R14 ;  /* 0x0000000a1212722b */ /* 0x001fc6000000000e */
[----:B------:R-:W5:Y:S04]  /*40b0*/  LDL.64 R14, [UR21+0x28] ;  /* 0x00002815ff0e7983 */ /* 0x000f680008100a00 */
[----:B------:R-:W5:Y:S01]  /*40c0*/  LDL.64 R10, [UR21+0x30] ;  /* 0x00003015ff0a7983 */ /* 0x000f620008100a00 */
[----:B---3--:R-:W-:-:S03]  /*40d0*/  DFMA R24, R24, R16, R18 ;  /* 0x000000101818722b */ /* 0x008fc60000000012 */
[----:B------:R-:W3:Y:S01]  /*40e0*/  LDL.64 R16, [UR21+0x38] ;  /* 0x00003815ff107983 */ /* 0x000ee20008100a00 */
[----:B------:R-:W-:-:S05]  /*40f0*/  MOV R18, UR35 ;  /* 0x0000002300127c02 */ /* 0x000fca0008000f00 */
[----:B------:R-:W-:-:S05]  /*4100*/  IMAD R27, R18, 0x4, R27 ;  /* 0x00000004121b7824 */ /* 0x000fca00078e021b */
[----:B------:R-:W0:Y:S02]  /*4110*/  LDS R18, [R27] ;  /* 0x000000001b127984 */ /* 0x000e240000000800 */
[----:B0-----:R-:W4:Y:S02]  /*4120*/  F2F.F64.F32 R18, R18 ;  /* 0x0000001200127310 */ /* 0x001f240000201800 */
[----:B----4-:R-:W-:Y:S01]  /*4130*/  DFMA R8, R8, R18, R24 ;  /* 0x000000120808722b */ /* 0x010fe20000000018 */
[----:B------:R-:W-:-:S05]  /*4140*/  IMAD.U32 R24, RZ, RZ, UR35 ;  /* 0x00000023ff187e24 */ /* 0x000fca000f8e00ff */
[----:B------:R-:W-:-:S05]  /*4150*/  LEA R24, R24, R27, 0x2 ;  /* 0x0000001b18187211 */ /* 0x000fca00078e10ff */
[----:B------:R-:W0:Y:S01]  /*4160*/  LDS R25, [R24] ;  /* 0x0000000018197984 */ /* 0x000e220000000800 */
[----:B------:R-:W-:-:S04]  /*4170*/  IMAD.U32 R19, RZ, RZ, UR35 ;  /* 0x00000023ff137e24 */ /* 0x000fc8000f8e00ff */
[----:B------:R-:W-:-:S05]  /*4180*/  IMAD R36, R19, 0x4, R24 ;  /* 0x0000000413247824 */ /* 0x000fca00078e0218 */
[----:B------:R-:W1:Y:S01]  /*4190*/  LDS R37, [R36] ;  /* 0x0000000024257984 */ /* 0x000e620000000800 */
[----:B------:R-:W-:Y:S01]  /*41a0*/  LEA R38, R19, R36, 0x2 ;  /* 0x0000002413267211 */ /* 0x000fe200078e10ff */
[----:B------:R-:W-:-:S04]  /*41b0*/  IMAD.U32 R39, RZ, RZ, UR35 ;  /* 0x00000023ff277e24 */ /* 0x000fc8000f8e00ff */
[----:B------:R-:W4:Y:S01]  /*41c0*/  LDS R27, [R38] ;  /* 0x00000000261b7984 */ /* 0x000f220000000800 */
[----:B------:R-:W-:-:S06]  /*41d0*/  IMAD R39, R39, 0x4, R38 ;  /* 0x0000000427277824 */ /* 0x000fcc00078e0226 */
[----:B------:R-:W5:Y:S01]  /*41e0*/  LDS R39, [R39] ;  /* 0x0000000027277984 */ /* 0x000f620000000800 */
[----:B0-----:R-:W2:Y:S01]  /*41f0*/  F2F.F64.F32 R18, R25 ;  /* 0x0000001900127310 */ /* 0x001ea20000201800 */
[----:B------:R-:W-:Y:S01]  /*4200*/  UIADD3 UR8, UPT, UPT, UR8, 0x8, URZ ;  /* 0x0000000808087890 */ /* 0x000fe2000fffe0ff */
[----:B--2---:R-:W-:-:S06]  /*4210*/  DFMA R12, R12, R18, R8 ;  /* 0x000000120c0c722b */ /* 0x004fcc0000000008 */
[----:B-1----:R-:W5:Y:S08]  /*4220*/  F2F.F64.F32 R18, R37 ;  /* 0x0000002500127310 */ /* 0x002f700000201800 */
[----:B----4-:R-:W0:Y:S01]  /*4230*/  F2F.F64.F32 R8, R27 ;  /* 0x0000001b00087310 */ /* 0x010e220000201800 */
[----:B-----5:R-:W-:-:S07]  /*4240*/  DFMA R12, R14, R18, R12 ;  /* 0x000000120e0c722b */ /* 0x020fce000000000c */
[----:B------:R-:W3:Y:S01]  /*4250*/  F2F.F64.F32 R14, R39 ;  /* 0x00000027000e7310 */ /* 0x000ee20000201800 */
[----:B0-----:R-:W-:-:S08]  /*4260*/  DFMA R12, R10, R8, R12 ;  /* 0x000000080a0c722b */ /* 0x001fd0000000000c */
[----:B---3--:R-:W-:-:S11]  /*4270*/  DFMA R12, R16, R14, R12 ;  /* 0x0000000e100c722b */ /* 0x008fd6000000000c */
.L_x_49:
[----:B------:R-:W-:Y:S05]  /*4280*/  BRA.U !UP2, `(.L_x_46) ;  /* 0x000000010ae47547 */ /* 0x000fea000b800000 */
[----:B------:R-:W-:Y:S02]  /*4290*/  UIADD3 UR21, UPT, UPT, UR31, -0x1, URZ ;  /* 0xffffffff1f157890 */ /* 0x000fe4000fffe0ff */
[----:B------:R-:W-:Y:S02]  /*42a0*/  UISETP.NE.AND UP2, UPT, UR34, URZ, UPT ;  /* 0x000000ff2200728c */ /* 0x000fe4000bf45270 */
[----:B------:R-:W-:-:S09]  /*42b0*/  UISETP.GE.U32.AND UP1, UPT, UR21, 0x3, UPT ;  /* 0x000000031500788c */ /* 0x000fd2000bf26070 */
[----:B------:R-:W-:Y:S05]  /*42c0*/  BRA.U !UP1, `(.L_x_50) ;  /* 0x00000001096c7547 */ /* 0x000fea000b800000 */
[----:B------:R-:W-:-:S09]  /*42d0*/  ULEA UR21, UR8, UR30, 0x3 ;  /* 0x0000001e08157291 */ /* 0x000fd2000f8e18ff */
[----:B------:R-:W4:Y:S04]  /*42e0*/  LDL.64 R16, [UR21] ;  /* 0x00000015ff107983 */ /* 0x000f280008100a00 */
[----:B------:R-:W5:Y:S04]  /*42f0*/  LDL.64 R14, [UR21+0x8] ;  /* 0x00000815ff0e7983 */ /* 0x000f680008100a00 */
[----:B------:R-:W5:Y:S04]  /*4300*/  LDL.64 R10, [UR21+0x10] ;  /* 0x00001015ff0a7983 */ /* 0x000f680008100a00 */
[----:B------:R-:W5:Y:S01]  /*4310*/  LDL.64 R8, [UR21+0x18] ;  /* 0x00001815ff087983 */ /* 0x000f620008100a00 */
[----:B------:R-:W0:Y:S02]  /*4320*/  LDCU UR21, c[0x0][0x3b4] ;  /* 0x00007680ff1577ac */ /* 0x000e240008000800 */
[----:B0-----:R-:W-:-:S02]  /*4330*/  UIMAD UR33, UR8, UR21, UR7 ;  /* 0x00000015082172a4 */ /* 0x001fc4000f8e0207 */
[----:B-123--:R-:W-:Y:S01]  /*4340*/  IMAD.U32 R27, RZ, RZ, UR21 ;  /* 0x00000015ff1b7e24 */ /* 0x00efe2000f8e00ff */
[----:B------:R-:W-:Y:S01]  /*4350*/  UIADD3 UR8, UPT, UPT, UR8, 0x4, URZ ;  /* 0x0000000408087890 */ /* 0x000fe2000fffe0ff */
[----:B------:R-:W-:Y:S02]  /*4360*/  IMAD.U32 R18, RZ, RZ, UR21 ;  /* 0x00000015ff127e24 */ /* 0x000fe4000f8e00ff */
[----:B------:R-:W-:-:S05]  /*4370*/  MOV R19, UR33 ;  /* 0x0000002100137c02 */ /* 0x000fca0008000f00 */
[----:B------:R-:W-:-:S05]  /*4380*/  IMAD R24, R19, 0x4, R4 ;  /* 0x0000000413187824 */ /* 0x000fca00078e0204 */
[----:B------:R-:W0:Y:S01]  /*4390*/  LDS R25, [R24] ;  /* 0x0000000018197984 */ /* 0x000e220000000800 */
[----:B------:R-:W-:-:S05]  /*43a0*/  LEA R27, R27, R24, 0x2 ;  /* 0x000000181b1b7211 */ /* 0x000fca00078e10ff */
[----:B------:R-:W1:Y:S01]  /*43b0*/  LDS R36, [R27] ;  /* 0x000000001b247984 */ /* 0x000e620000000800 */
[----:B------:R-:W-:-:S05]  /*43c0*/  IMAD R37, R18, 0x4, R27 ;  /* 0x0000000412257824 */ /* 0x000fca00078e021b */
[----:B------:R-:W2:Y:S01]  /*43d0*/  LDS R38, [R37] ;  /* 0x0000000025267984 */ /* 0x000ea20000000800 */
[----:B------:R-:W-:-:S06]  /*43e0*/  LEA R39, R18, R37, 0x2 ;  /* 0x0000002512277211 */ /* 0x000fcc00078e10ff */
[----:B------:R-:W3:Y:S01]  /*43f0*/  LDS R39, [R39] ;  /* 0x0000000027277984 */ /* 0x000ee20000000800 */
[----:B0-----:R-:W4:Y:S02]  /*4400*/  F2F.F64.F32 R18, R25 ;  /* 0x0000001900127310 */ /* 0x001f240000201800 */
[----:B----4-:R-:W-:-:S06]  /*4410*/  DFMA R16, R16, R18, R12 ;  /* 0x000000121010722b */ /* 0x010fcc000000000c */
[----:B-1----:R-:W5:Y:S08]  /*4420*/  F2F.F64.F32 R18, R36 ;  /* 0x0000002400127310 */ /* 0x002f700000201800 */
[----:B--2---:R-:W0:Y:S01]  /*4430*/  F2F.F64.F32 R12, R38 ;  /* 0x00000026000c7310 */ /* 0x004e220000201800 */
[----:B-----5:R-:W-:-:S07]  /*4440*/  DFMA R14, R14, R18, R16 ;  /* 0x000000120e0e722b */ /* 0x020fce0000000010 */
[----:B---3--:R-:W1:Y:S01]  /*4450*/  F2F.F64.F32 R16, R39 ;  /* 0x0000002700107310 */ /* 0x008e620000201800 */
[----:B0-----:R-:W-:-:S08]  /*4460*/  DFMA R12, R10, R12, R14 ;  /* 0x0000000c0a0c722b */ /* 0x001fd0000000000e */
[----:B-1----:R-:W-:-:S11]  /*4470*/  DFMA R12, R8, R16, R12 ;  /* 0x00000010080c722b */ /* 0x002fd6000000000c */
.L_x_50:
[----:B------:R-:W-:Y:S05]  /*4480*/  BRA.U !UP2, `(.L_x_46) ;  /* 0x000000010a647547 */ /* 0x000fea000b800000 */
[----:B------:R-:W-:Y:S01]  /*4490*/  ULEA UR21, UR8, UR30, 0x3 ;  /* 0x0000001e08157291 */ /* 0x000fe2000f8e18ff */
[----:B------:R-:W4:Y:S08]  /*44a0*/  LDCU UR33, c[0x0][0x3b4] ;  /* 0x00007680ff2177ac */ /* 0x000f300008000800 */
[----:B------:R-:W5:Y:S01]  /*44b0*/  LDL.64 R8, [UR21] ;  /* 0x00000015ff087983 */ /* 0x000f620008100a00 */
[----:B------:R-:W-:-:S02]  /*44c0*/  UISETP.NE.AND UP1, UPT, UR34, 0x1, UPT ;  /* 0x000000012200788c */ /* 0x000fc4000bf25270 */
[----:B----4-:R-:W-:-:S06]  /*44d0*/  UIMAD UR8, UR8, UR33, UR7 ;  /* 0x00000021080872a4 */ /* 0x010fcc000f8e0207 */
[----:B------:R-:W-:-:S04]  /*44e0*/  IMAD.U32 R11, RZ, RZ, UR8 ;  /* 0x00000008ff0b7e24 */ /* 0x000fc8000f8e00ff */
[----:B------:R-:W-:-:S05]  /*44f0*/  IMAD R14, R11, 0x4, R4 ;  /* 0x000000040b0e7824 */ /* 0x000fca00078e0204 */
[----:B------:R-:W4:Y:S02]  /*4500*/  LDS R10, [R14] ;  /* 0x000000000e0a7984 */ /* 0x000f240000000800 */
[----:B----4-:R-:W5:Y:S02]  /*4510*/  F2F.F64.F32 R10, R10 ;  /* 0x0000000a000a7310 */ /* 0x010f640000201800 */
[----:B-----5:R-:W-:Y:S01]  /*4520*/  DFMA R12, R8, R10, R12 ;  /* 0x0000000a080c722b */ /* 0x020fe2000000000c */
[----:B------:R-:W-:Y:S10]  /*4530*/  BRA.U !UP1, `(.L_x_46) ;  /* 0x0000000109387547 */ /* 0x000ff4000b800000 */
[----:B------:R-:W-:Y:S01]  /*4540*/  UISETP.NE.AND UP1, UPT, UR34, 0x2, UPT ;  /* 0x000000022200788c */ /* 0x000fe2000bf25270 */
[----:B------:R-:W4:Y:S05]  /*4550*/  LDL.64 R10, [UR21+0x8] ;  /* 0x00000815ff0a7983 */ /* 0x000f2a0008100a00 */
[----:B------:R-:W-:-:S13]  /*4560*/  PLOP3.LUT P0, PT, PT, PT, UP1, 0x80, 0x8 ;  /* 0x000000000008781c */ /* 0x000fda0003f0f018 */
[----:B------:R-:W5:Y:S01]  /*4570*/  @P0 LDL.64 R8, [UR21+0x10] ;  /* 0x00001015ff080983 */ /* 0x000f620008100a00 */
[----:B------:R-:W-:Y:S01]  /*4580*/  MOV R19, UR33 ;  /* 0x0000002100137c02 */ /* 0x000fe20008000f00 */
[----:B------:R-:W-:-:S04]  /*4590*/  IMAD.U32 R18, RZ, RZ, UR33 ;  /* 0x00000021ff127e24 */ /* 0x000fc8000f8e00ff */
[----:B------:R-:W-:-:S05]  /*45a0*/  IMAD R19, R19, 0x4, R14 ;  /* 0x0000000413137824 */ /* 0x000fca00078e020e */
[----:B------:R-:W0:Y:S01]  /*45b0*/  LDS R14, [R19] ;  /* 0x00000000130e7984 */ /* 0x000e220000000800 */
[----:B------:R-:W-:-:S05]  /*45c0*/  @P0 LEA R18, R18, R19, 0x2 ;  /* 0x0000001312120211 */ /* 0x000fca00078e10ff */
[----:B------:R-:W1:Y:S01]  /*45d0*/  @P0 LDS R16, [R18] ;  /* 0x0000000012100984 */ /* 0x000e620000000800 */
[----:B0-----:R-:W4:Y:S08]  /*45e0*/  F2F.F64.F32 R14, R14 ;  /* 0x0000000e000e7310 */ /* 0x001f300000201800 */
[----:B-1----:R-:W5:Y:S01]  /*45f0*/  @P0 F2F.F64.F32 R16, R16 ;  /* 0x0000001000100310 */ /* 0x002f620000201800 */
[----:B----4-:R-:W-:-:S08]  /*4600*/  DFMA R12, R10, R14, R12 ;  /* 0x0000000e0a0c722b */ /* 0x010fd0000000000c */
[----:B-----5:R-:W-:-:S11]  /*4610*/  @P0 DFMA R12, R8, R16, R12 ;  /* 0x00000010080c022b */ /* 0x020fd6000000000c */
.L_x_46:
[----:B------:R-:W-:Y:S01]  /*4620*/  ULEA UR8, UR7, UR26, 0x2 ;  /* 0x0000001a07087291 */ /* 0x000fe2000f8e10ff */
[----:B------:R-:W4:Y:S08]  /*4630*/  LDCU UR21, c[0x0][0x3b4] ;  /* 0x00007680ff1577ac */ /* 0x000f300008000800 */
[----:B------:R-:W5:Y:S01]  /*4640*/  LDL R10, [UR8] ;  /* 0x00000008ff0a7983 */ /* 0x000f620008100800 */
[----:B------:R-:W-:-:S04]  /*4650*/  UIADD3 UR7, UPT, UPT, UR7, 0x1, URZ ;  /* 0x0000000107077890 */ /* 0x000fc8000fffe0ff */
[----:B----4-:R-:W-:Y:S01]  /*4660*/  UISETP.NE.AND UP1, UPT, UR7, UR21, UPT ;  /* 0x000000150700728c */ /* 0x010fe2000bf25270 */
[----:B-----5:R-:W4:Y:S02]  /*4670*/  F2F.F64.F32 R8, R10 ;  /* 0x0000000a00087310 */ /* 0x020f240000201800 */
[----:B----4-:R-:W-:-:S10]  /*4680*/  DFMA R8, R8, R28, R12 ;  /* 0x0000001c0808722b */ /* 0x010fd4000000000c */
[----:B------:R-:W4:Y:S02]  /*4690*/  F2F.F32.F64 R8, R8 ;  /* 0x0000000800087310 */ /* 0x000f240000301000 */
[----:B----4-:R4:W-:Y:S01]  /*46a0*/  STL [UR8], R8 ;  /* 0x00000008ff007987 */ /* 0x0109e20008100808 */
[----:B------:R-:W-:Y:S05]  /*46b0*/  BRA.U UP1, `(.L_x_51) ;  /* 0xfffffff101ac7547 */ /* 0x000fea000b83ffff */
.L_x_11:
[----:B------:R-:W-:Y:S05]  /*46c0*/  BSYNC.RECONVERGENT B0 ;  /* 0x0000000000007941 */ /* 0x000fea0003800200 */
.L_x_10:
[----:B------:R-:W-:Y:S06]  /*46d0*/  BAR.SYNC.DEFER_BLOCKING 0x0 ;  /* 0x0000000000007b1d */ /* 0x000fec0000010000 */
[----:B------:R-:W-:Y:S05]  /*46e0*/  BRA.U UP0, `(.L_x_52) ;  /* 0xffffffc500907547 */ /* 0x000fea000b83ffff */
.L_x_3:
[----:B------:R-:W5:Y:S01]  /*46f0*/  LDC R0, c[0x0][0x3a4] ;  /* 0x0000e900ff007b82 */ /* 0x000f620000000800 */
[----:B------:R-:W-:-:S04]  /*4700*/  LEA R5, R3, 0x40, 0x6 ;  /* 0x0000004003057811 */ /* 0x000fc800078e30ff */
[----:B-----5:R-:W-:-:S05]  /*4710*/  VIMNMX R4, PT, PT, R5, R0, PT ;  /* 0x0000000005047248 */ /* 0x020fca0003fe0100 */
[----:B------:R-:W-:-:S05]  /*4720*/  IMAD R5, R3, -0x40, R4 ;  /* 0xffffffc003057824 */ /* 0x000fca00078e0204 */
[----:B------:R-:W-:-:S04]  /*4730*/  ISETP.GE.AND P0, PT, R2, R5, PT ;  /* 0x000000050200720c */ /* 0x000fc80003f06270 */
[----:B------:R-:W-:-:S13]  /*4740*/  ISETP.GT.U32.OR P0, PT, R2, 0x3f, P0 ;  /* 0x0000003f0200780c */ /* 0x000fda0000704470 */
[----:B------:R-:W-:Y:S05]  /*4750*/  @P0 EXIT ;  /* 0x000000000000094d */ /* 0x000fea0003800000 */
[----:B------:R-:W5:Y:S01]  /*4760*/  MUFU.RCP64H R5, R35 ;  /* 0x0000002300057308 */ /* 0x000f620000001800 */
[----:B------:R-:W-:Y:S01]  /*4770*/  VIADD R4, R35, 0x300402 ;  /* 0x0030040223047836 */ /* 0x000fe20000000000 */
[----:B------:R-:W-:Y:S01]  /*4780*/  UMOV UR6, 0xd9d7bdbb ;  /* 0xd9d7bdbb00067882 */ /* 0x000fe20000000000 */
[----:B------:R-:W-:Y:S01]  /*4790*/  UMOV UR7, 0x3ddb7cdf ;  /* 0x3ddb7cdf00077882 */ /* 0x000fe20000000000 */
[----:B------:R-:W-:Y:S01]  /*47a0*/  BSSY.RECONVERGENT B0, `(.L_x_53) ;  /* 0x0000010000007945 */ /* 0x000fe20003800200 */
[----:B------:R-:W-:Y:S01]  /*47b0*/  DSETP.GEU.AND P1, PT, R34, UR6, PT ;  /* 0x0000000622007e2a */ /* 0x000fe2000bf2e000 */
[----:B------:R-:W-:Y:S01]  /*47c0*/  FSETP.GEU.AND P0, PT, |R4|, 5.8789094863358348022e-39, PT ;  /* 0x004004020400780b */ /* 0x000fe20003f0e200 */
[----:B0--3--:R-:W-:Y:S01]  /*47d0*/  IMAD R25, R3, 0x40, R2 ;  /* 0x0000004003197824 */ /* 0x009fe200078e0202 */
[----:B-----5:R-:W-:-:S08]  /*47e0*/  DFMA R6, R4, -R34, 1 ;  /* 0x3ff000000406742b */ /* 0x020fd00000000822 */
[----:B------:R-:W-:-:S08]  /*47f0*/  DFMA R6, R6, R6, R6 ;  /* 0x000000060606722b */ /* 0x000fd00000000006 */
[----:B------:R-:W-:-:S08]  /*4800*/  DFMA R6, R4, R6, R4 ;  /* 0x000000060406722b */ /* 0x000fd00000000004 */
[----:B-1--4-:R-:W-:-:S08]  /*4810*/  DFMA R8, R6, -R34, 1 ;  /* 0x3ff000000608742b */ /* 0x012fd00000000822 */
[----:B------:R-:W-:Y:S01]  /*4820*/  DFMA R6, R6, R8, R6 ;  /* 0x000000080606722b */ /* 0x000fe20000000006 */
[----:B------:R-:W-:Y:S10]  /*4830*/  @P0 BRA `(.L_x_54) ;  /* 0x0000000000180947 */ /* 0x000ff40003800000 */
[----:B------:R-:W-:Y:S01]  /*4840*/  LOP3.LUT R2, R35, 0x7fffffff, RZ, 0xc0, !PT ;  /* 0x7fffffff23027812 */ /* 0x000fe200078ec0ff */
[----:B------:R-:W-:Y:S01]  /*4850*/  IMAD.MOV.U32 R11, RZ, RZ, R35 ;  /* 0x000000ffff0b7224 */ /* 0x000fe200078e0023 */
[----:B------:R-:W-:-:S03]  /*4860*/  MOV R10, R34 ;  /* 0x00000022000a7202 */ /* 0x000fc60000000f00 */
[----:B------:R-:W-:Y:S01]  /*4870*/  VIADD R3, R2, 0xfff00000 ;  /* 0xfff0000002037836 */ /* 0x000fe20000000000 */
[----:B------:R-:W-:-:S07]  /*4880*/  MOV R2, 0x48a0 ;  /* 0x000048a000027802 */ /* 0x000fce0000000f00 */
[----:B--2---:R-:W-:Y:S05]  /*4890*/  CALL.REL.NOINC `($__internal_0_$__cuda_sm20_dblrcp_rn_slowpath_v3) ;  /* 0x0000000c009c7944 */ /* 0x004fea0003c00000 */
.L_x_54:
[----:B------:R-:W-:Y:S05]  /*48a0*/  BSYNC.RECONVERGENT B0 ;  /* 0x0000000000007941 */ /* 0x000fea0003800200 */
.L_x_53:
[----:B------:R-:W0:Y:S02]  /*48b0*/  LDCU UR13, c[0x0][0x3b4] ;  /* 0x00007680ff0d77ac */ /* 0x000e240008000800 */
[----:B0-----:R-:W-:-:S06]  /*48c0*/  UISETP.GE.AND UP0, UPT, UR13, 0x1, UPT ;  /* 0x000000010d00788c */ /* 0x001fcc000bf06270 */
[----:B------:R-:W-:-:S13]  /*48d0*/  PLOP3.LUT P0, PT, PT, PT, UP0, 0x80, 0x8 ;  /* 0x000000000008781c */ /* 0x000fda0003f0f008 */
[----:B------:R-:W-:Y:S05]  /*48e0*/  @!P0 EXIT ;  /* 0x000000000000894d */ /* 0x000fea0003800000 */
[----:B------:R-:W0:Y:S01]  /*48f0*/  LDCU UR6, c[0x0][0x3ac] ;  /* 0x00007580ff0677ac */ /* 0x000e220008000800 */
[----:B------:R-:W-:Y:S01]  /*4900*/  FSEL R2, R6, RZ, P1 ;  /* 0x000000ff06027208 */ /* 0x000fe20000800000 */
[----:B------:R-:W-:Y:S01]  /*4910*/  IMAD R0, R0, UR24, RZ ;  /* 0x0000001800007c24 */ /* 0x000fe2000f8e02ff */
[----:B------:R-:W-:Y:S01]  /*4920*/  FSEL R3, R7, RZ, P1 ;  /* 0x000000ff07037208 */ /* 0x000fe20000800000 */
[----:B------:R-:W1:Y:S01]  /*4930*/  LDCU UR15, c[0x0][0x3ac] ;  /* 0x00007580ff0f77ac */ /* 0x000e620008000800 */
[----:B------:R-:W-:Y:S01]  /*4940*/  MOV R21, UR14 ;  /* 0x0000000e00157c02 */ /* 0x000fe20008000f00 */
[----:B------:R-:W-:Y:S01]  /*4950*/  IMAD.U32 R22, RZ, RZ, UR10 ;  /* 0x0000000aff167e24 */ /* 0x000fe2000f8e00ff */
[----:B------:R-:W-:Y:S01]  /*4960*/  UIADD3 UR18, UPT, UPT, UR13, -0x1, URZ ;  /* 0xffffffff0d127890 */ /* 0x000fe2000fffe0ff */
[----:B------:R-:W-:Y:S01]  /*4970*/  IMAD.U32 R23, RZ, RZ, UR11 ;  /* 0x0000000bff177e24 */ /* 0x000fe2000f8e00ff */
[----:B------:R-:W-:Y:S02]  /*4980*/  ULOP3.LUT UR12, UR13, 0xf, URZ, 0xc0, !UPT ;  /* 0x0000000f0d0c7892 */ /* 0x000fe4000f8ec0ff */
[----:B------:R-:W-:-:S04]  /*4990*/  UISETP.GE.U32.AND UP0, UPT, UR18, 0xf, UPT ;  /* 0x0000000f1200788c */ /* 0x000fc8000bf06070 */
[----:B------:R-:W-:Y:S01]  /*49a0*/  ISETP.NE.AND P0, PT, RZ, UR12, PT ;  /* 0x0000000cff007c0c */ /* 0x000fe2000bf05270 */
[----:B0-----:R-:W-:Y:S02]  /*49b0*/  USHF.R.S32.HI UR8, URZ, 0x1f, UR6 ;  /* 0x0000001fff087899 */ /* 0x001fe40008011406 */
[----:B-1----:R-:W-:Y:S02]  /*49c0*/  UIMAD UR6, UR25, UR15, URZ ;  /* 0x0000000f190672a4 */ /* 0x002fe4000f8e02ff */
[----:B------:R-:W-:Y:S02]  /*49d0*/  UIMAD.WIDE.U32 UR16, UR13, UR15, URZ ;  /* 0x0000000f0d1072a5 */ /* 0x000fe4000f8e00ff */
[----:B------:R-:W-:-:S03]  /*49e0*/  UIMAD UR7, UR8, UR13, UR6 ;  /* 0x0000000d080772a4 */ /* 0x000fc6000f8e0206 */
[----:B------:R-:W-:Y:S01]  /*49f0*/  UMOV UR6, URZ ;  /* 0x000000ff00067c82 */ /* 0x000fe20008000000 */
[----:B------:R-:W-:Y:S08]  /*4a00*/  BRA.U !UP0, `(.L_x_55) ;  /* 0x00000005087c7547 */ /* 0x000ff0000b800000 */
[----:B------:R-:W-:Y:S01]  /*4a10*/  IADD3 R7, P1, PT, R25, R0, RZ ;  /* 0x0000000019077210 */ /* 0x000fe20007f3e0ff */
[----:B------:R-:W-:Y:S01]  /*4a20*/  IMAD.U32 R4, RZ, RZ, UR4 ;  /* 0x00000004ff047e24 */ /* 0x000fe2000f8e00ff */
[----:B------:R-:W0:Y:S02]  /*4a30*/  LDCU.64 UR10, c[0x0][0x398] ;  /* 0x00007300ff0a77ac */ /* 0x000e240008000a00 */
[----:B------:R-:W-:Y:S01]  /*4a40*/  IADD3.X R5, PT, PT, RZ, UR9, RZ, P1, !PT ;  /* 0x00000009ff057c10 */ /* 0x000fe20008ffe4ff */
[----:B------:R-:W-:-:S04]  /*4a50*/  ULOP3.LUT UR6, UR13, 0x7ffffff0, URZ, 0xc0, !UPT ;  /* 0x7ffffff00d067892 */ /* 0x000fc8000f8ec0ff */
[----:B------:R-:W-:Y:S02]  /*4a60*/  IMAD R6, R5, UR15, RZ ;  /* 0x0000000f05067c24 */ /* 0x000fe4000f8e02ff */
[----:B------:R-:W-:Y:S02]  /*4a70*/  IMAD.MOV.U32 R5, RZ, RZ, RZ ;  /* 0x000000ffff057224 */ /* 0x000fe400078e00ff */
[----:B------:R-:W-:-:S04]  /*4a80*/  IMAD.WIDE.U32 R4, R7, UR15, R4 ;  /* 0x0000000f07047c25 */ /* 0x000fc8000f8e0004 */
[----:B------:R-:W-:-:S05]  /*4a90*/  IMAD R7, R7, UR8, R6 ;  /* 0x0000000807077c24 */ /* 0x000fca000f8e0206 */
[----:B------:R-:W-:Y:S01]  /*4aa0*/  IADD3 R5, PT, PT, R5, R7, RZ ;  /* 0x0000000705057210 */ /* 0x000fe20007ffe0ff */
[----:B------:R-:W-:-:S04]  /*4ab0*/  IMAD.WIDE.U32 R6, R4, UR13, RZ ;  /* 0x0000000d04067c25 */ /* 0x000fc8000f8e00ff */
[----:B------:R-:W-:Y:S01]  /*4ac0*/  IMAD R5, R5, UR13, RZ ;  /* 0x0000000d05057c24 */ /* 0x000fe2000f8e02ff */
[----:B0-----:R-:W-:Y:S01]  /*4ad0*/  LEA R26, P1, R6, UR10, 0x1 ;  /* 0x0000000a061a7c11 */ /* 0x001fe2000f8208ff */
[----:B------:R-:W-:Y:S02]  /*4ae0*/  UIADD3 UR10, UPT, UPT, -UR6, URZ, URZ ;  /* 0x000000ff060a7290 */ /* 0x000fe4000fffe1ff */
[----:B------:R-:W-:Y:S01]  /*4af0*/  IMAD R5, R4, UR25, R5 ;  /* 0x0000001904057c24 */ /* 0x000fe2000f8e0205 */
[----:B------:R-:W-:-:S03]  /*4b00*/  IADD3 R26, P2, PT, R26, 0x10, RZ ;  /* 0x000000101a1a7810 */ /* 0x000fc60007f5e0ff */
[----:B------:R-:W-:-:S05]  /*4b10*/  IMAD.IADD R5, R7, 0x1, R5 ;  /* 0x0000000107057824 */ /* 0x000fca00078e0205 */
[----:B------:R-:W-:-:S05]  /*4b20*/  LEA.HI.X R6, R6, UR11, R5, 0x1, P1 ;  /* 0x0000000b06067c11 */ /* 0x000fca00088f0c05 */
[----:B--2---:R-:W-:-:S07]  /*4b30*/  IMAD.X R27, RZ, RZ, R6, P2 ;  /* 0x000000ffff1b7224 */ /* 0x004fce00010e0606 */
.L_x_56:
[----:B-1----:R-:W2:Y:S04]  /*4b40*/  LDL.128 R12, [UR28+-0x20] ;  /* 0xffffe01cff0c7983 */ /* 0x002ea80008100c00 */
[----:B------:R-:W3:Y:S04]  /*4b50*/  LDL.128 R16, [UR28+-0x10] ;  /* 0xfffff01cff107983 */ /* 0x000ee80008100c00 */
[----:B------:R-:W4:Y:S04]  /*4b60*/  LDL.128 R4, [UR28] ;  /* 0x0000001cff047983 */ /* 0x000f280008100c00 */
[----:B------:R-:W5:Y:S01]  /*4b70*/  LDL.128 R8, [UR28+0x10] ;  /* 0x0000101cff087983 */ /* 0x000f620008100c00 */
[----:B------:R-:W-:-:S02]  /*4b80*/  UIADD3 UR10, UPT, UPT, UR10, 0x10, URZ ;  /* 0x000000100a0a7890 */ /* 0x000fc4000fffe0ff */
[----:B------:R-:W-:Y:S02]  /*4b90*/  UIADD3 UR28, UPT, UPT, UR28, 0x40, URZ ;  /* 0x000000401c1c7890 */ /* 0x000fe4000fffe0ff */
[----:B------:R-:W-:Y:S01]  /*4ba0*/  UISETP.NE.AND UP0, UPT, UR10, URZ, UPT ;  /* 0x000000ff0a00728c */ /* 0x000fe2000bf05270 */
[----:B--2---:R-:W0:Y:S08]  /*4bb0*/  F2F.F64.F32 R30, R13 ;  /* 0x0000000d001e7310 */ /* 0x004e300000201800 */
[----:B------:R-:W1:Y:S01]  /*4bc0*/  F2F.F64.F32 R38, R14 ;  /* 0x0000000e00267310 */ /* 0x000e620000201800 */
[----:B0-----:R-:W-:-:S07]  /*4bd0*/  DMUL R36, R2, R30 ;  /* 0x0000001e02247228 */ /* 0x001fce0000000000 */
[----:B------:R-:W0:Y:S01]  /*4be0*/  F2F.F64.F32 R32, R15 ;  /* 0x0000000f00207310 */ /* 0x000e220000201800 */
[----:B-1----:R-:W-:-:S07]  /*4bf0*/  DMUL R30, R2, R38 ;  /* 0x00000026021e7228 */ /* 0x002fce0000000000 */
[----:B------:R-:W1:Y:S01]  /*4c00*/  F2F.F64.F32 R28, R12 ;  /* 0x0000000c001c7310 */ /* 0x000e620000201800 */
[----:B0-----:R-:W-:-:S07]  /*4c10*/  DMUL R38, R2, R32 ;  /* 0x0000002002267228 */ /* 0x001fce0000000000 */
[----:B---3--:R-:W0:Y:S01]  /*4c20*/  F2F.F64.F32 R12, R18 ;  /* 0x00000012000c7310 */ /* 0x008e220000201800 */
[----:B-1----:R-:W-:-:S07]  /*4c30*/  DMUL R34, R2, R28 ;  /* 0x0000001c02227228 */ /* 0x002fce0000000000 */
[----:B------:R-:W1:Y:S08]  /*4c40*/  F2F.F64.F32 R14, R19 ;  /* 0x00000013000e7310 */ /* 0x000e700000201800 */
[----:B------:R0:W-:Y:S08]  /*4c50*/  F2F.F16.F64 R28, R36 ;  /* 0x00000024001c7310 */ /* 0x0001f00000300800 */
[----:B------:R1:W-:Y:S01]  /*4c60*/  F2F.F16.F64 R29, R38 ;  /* 0x00000026001d7310 */ /* 0x0003e20000300800 */
[----:B0-----:R-:W-:-:S07]  /*4c70*/  DMUL R36, R2, R12 ;  /* 0x0000000c02247228 */ /* 0x001fce0000000000 */
[----:B------:R-:W-:Y:S01]  /*4c80*/  F2F.F64.F32 R32, R16 ;  /* 0x0000001000207310 */ /* 0x000fe20000201800 */
[----:B-1----:R-:W-:-:S07]  /*4c90*/  DMUL R38, R2, R14 ;  /* 0x0000000e02267228 */ /* 0x002fce0000000000 */
[----:B----4-:R-:W0:Y:S08]  /*4ca0*/  F2F.F64.F32 R12, R4 ;  /* 0x00000004000c7310 */ /* 0x010e300000201800 */
[----:B------:R-:W-:Y:S01]  /*4cb0*/  F2F.F64.F32 R14, R6 ;  /* 0x00000006000e7310 */ /* 0x000fe20000201800 */
[----:B0-----:R-:W-:-:S07]  /*4cc0*/  DMUL R42, R2, R12 ;  /* 0x0000000c022a7228 */ /* 0x001fce0000000000 */
[----:B------:R0:W-:Y:S08]  /*4cd0*/  F2F.F16.F64 R24, R34 ;  /* 0x0000002200187310 */ /* 0x0001f00000300800 */
[----:B------:R-:W1:Y:S01]  /*4ce0*/  F2F.F64.F32 R40, R17 ;  /* 0x0000001100287310 */ /* 0x000e620000201800 */
[----:B0-----:R-:W-:-:S07]  /*4cf0*/  DMUL R34, R2, R32 ;  /* 0x0000002002227228 */ /* 0x001fce0000000000 */
[----:B------:R0:W-:Y:S01]  /*4d00*/  F2F.F16.F64 R32, R36 ;  /* 0x0000002400207310 */ /* 0x0001e20000300800 */
[----:B-1----:R-:W-:-:S07]  /*4d10*/  DMUL R40, R2, R40 ;  /* 0x0000002802287228 */ /* 0x002fce0000000000 */
[----:B------:R-:W1:Y:S01]  /*4d20*/  F2F.F64.F32 R18, R7 ;  /* 0x0000000700127310 */ /* 0x000e620000201800 */
[----:B0-----:R-:W-:-:S07]  /*4d30*/  DMUL R36, R2, R14 ;  /* 0x0000000e02247228 */ /* 0x001fce0000000000 */
[----:B-----5:R-:W0:Y:S01]  /*4d40*/  F2F.F64.F32 R12, R9 ;  /* 0x00000009000c7310 */ /* 0x020e220000201800 */
[----:B-1----:R-:W-:-:S07]  /*4d50*/  DMUL R18, R2, R18 ;  /* 0x0000001202127228 */ /* 0x002fce0000000000 */
[----:B------:R-:W1:Y:S01]  /*4d60*/  F2F.F64.F32 R6, R10 ;  /* 0x0000000a00067310 */ /* 0x000e620000201800 */
[----:B0-----:R-:W-:-:S07]  /*4d70*/  DMUL R12, R2, R12 ;  /* 0x0000000c020c7228 */ /* 0x001fce0000000000 */
[----:B------:R-:W0:Y:S01]  /*4d80*/  F2F.F64.F32 R14, R11 ;  /* 0x0000000b000e7310 */ /* 0x000e220000201800 */
[----:B-1----:R-:W-:-:S07]  /*4d90*/  DMUL R6, R2, R6 ;  /* 0x0000000602067228 */ /* 0x002fce0000000000 */
[----:B------:R-:W-:Y:S01]  /*4da0*/  F2F.F64.F32 R16, R5 ;  /* 0x0000000500107310 */ /* 0x000fe20000201800 */
[----:B0-----:R-:W-:-:S07]  /*4db0*/  DMUL R14, R2, R14 ;  /* 0x0000000e020e7228 */ /* 0x001fce0000000000 */
[----:B------:R-:W0:Y:S08]  /*4dc0*/  F2F.F64.F32 R4, R8 ;  /* 0x0000000800047310 */ /* 0x000e300000201800 */
[----:B------:R1:W-:Y:S01]  /*4dd0*/  F2F.F16.F64 R33, R40 ;  /* 0x0000002800217310 */ /* 0x0003e20000300800 */
[----:B0-----:R-:W-:-:S07]  /*4de0*/  DMUL R4, R2, R4 ;  /* 0x0000000402047228 */ /* 0x001fce0000000000 */
[----:B------:R-:W0:Y:S01]  /*4df0*/  F2F.F16.F64 R30, R30 ;  /* 0x0000001e001e7310 */ /* 0x000e220000300800 */
[----:B-1----:R-:W-:-:S07]  /*4e00*/  DMUL R40, R2, R16 ;  /* 0x0000001002287228 */ /* 0x002fce0000000000 */
[----:B------:R-:W1:Y:S08]  /*4e10*/  F2F.F16.F64 R34, R34 ;  /* 0x0000002200227310 */ /* 0x000e700000300800 */
[----:B------:R-:W2:Y:S08]  /*4e20*/  F2F.F16.F64 R31, R38 ;  /* 0x00000026001f7310 */ /* 0x000eb00000300800 */
[----:B------:R-:W3:Y:S08]  /*4e30*/  F2F.F16.F64 R35, R42 ;  /* 0x0000002a00237310 */ /* 0x000ef00000300800 */
[----:B------:R-:W4:Y:S08]  /*4e40*/  F2F.F16.F64 R16, R40 ;  /* 0x0000002800107310 */ /* 0x000f300000300800 */
[----:B------:R-:W5:Y:S08]  /*4e50*/  F2F.F16.F64 R17, R36 ;  /* 0x0000002400117310 */ /* 0x000f700000300800 */
[----:B------:R-:W5:Y:S08]  /*4e60*/  F2F.F16.F64 R18, R18 ;  /* 0x0000001200127310 */ /* 0x000f700000300800 */
[----:B------:R0:W5:Y:S08]  /*4e70*/  F2F.F16.F64 R39, R4 ;  /* 0x0000000400277310 */ /* 0x0001700000300800 */
[----:B------:R-:W5:Y:S01]  /*4e80*/  F2F.F16.F64 R13, R12 ;  /* 0x0000000c000d7310 */ /* 0x000f620000300800 */
[----:B0-----:R-:W-:Y:S01]  /*4e90*/  MOV R4, R26 ;  /* 0x0000001a00047202 */ /* 0x001fe20000000f00 */
[----:B------:R-:W-:-:S03]  /*4ea0*/  IMAD.MOV.U32 R5, RZ, RZ, R27 ;  /* 0x000000ffff057224 */ /* 0x000fc600078e001b */
[----:B------:R-:W-:-:S03]  /*4eb0*/  IADD3 R26, P1, PT, R4, 0x20, RZ ;  /* 0x00000020041a7810 */ /* 0x000fc60007f3e0ff */
[----:B------:R-:W0:Y:S01]  /*4ec0*/  F2F.F16.F64 R7, R6 ;  /* 0x0000000600077310 */ /* 0x000e220000300800 */
[----:B------:R0:W-:Y:S01]  /*4ed0*/  STG.E.U16 desc[UR22][R4.64+-0x10], R24 ;  /* 0xfffff01804007986 */ /* 0x0001e2000c101516 */
[----:B------:R-:W-:-:S03]  /*4ee0*/  IMAD.X R27, RZ, RZ, R5, P1 ;  /* 0x000000ffff1b7224 */ /* 0x000fc600008e0605 */
[----:B------:R0:W-:Y:S03]  /*4ef0*/  STG.E.U16 desc[UR22][R4.64+-0xe], R28 ;  /* 0xfffff21c04007986 */ /* 0x0001e6000c101516 */
[----:B------:R-:W0:Y:S01]  /*4f00*/  F2F.F16.F64 R15, R14 ;  /* 0x0000000e000f7310 */ /* 0x000e220000300800 */
[----:B------:R0:W-:Y:S04]  /*4f10*/  STG.E.U16 desc[UR22][R4.64+-0xc], R30 ;  /* 0xfffff41e04007986 */ /* 0x0001e8000c101516 */
[----:B------:R0:W-:Y:S04]  /*4f20*/  STG.E.U16 desc[UR22][R4.64+-0xa], R29 ;  /* 0xfffff61d04007986 */ /* 0x0001e8000c101516 */
[----:B-1----:R1:W-:Y:S04]  /*4f30*/  STG.E.U16 desc[UR22][R4.64+-0x8], R34 ;  /* 0xfffff82204007986 */ /* 0x0023e8000c101516 */
[----:B------:R1:W-:Y:S04]  /*4f40*/  STG.E.U16 desc[UR22][R4.64+-0x6], R33 ;  /* 0xfffffa2104007986 */ /* 0x0003e8000c101516 */
[----:B------:R1:W-:Y:S04]  /*4f50*/  STG.E.U16 desc[UR22][R4.64+-0x4], R32 ;  /* 0xfffffc2004007986 */ /* 0x0003e8000c101516 */
[----:B--2---:R1:W-:Y:S04]  /*4f60*/  STG.E.U16 desc[UR22][R4.64+-0x2], R31 ;  /* 0xfffffe1f04007986 */ /* 0x0043e8000c101516 */
[----:B---3--:R1:W-:Y:S04]  /*4f70*/  STG.E.U16 desc[UR22][R4.64], R35 ;  /* 0x0000002304007986 */ /* 0x0083e8000c101516 */
[----:B----4-:R1:W-:Y:S04]  /*4f80*/  STG.E.U16 desc[UR22][R4.64+0x2], R16 ;  /* 0x0000021004007986 */ /* 0x0103e8000c101516 */
[----:B-----5:R1:W-:Y:S04]  /*4f90*/  STG.E.U16 desc[UR22][R4.64+0x4], R17 ;  /* 0x0000041104007986 */ /* 0x0203e8000c101516 */
[----:B------:R1:W-:Y:S04]  /*4fa0*/  STG.E.U16 desc[UR22][R4.64+0x6], R18 ;  /* 0x0000061204007986 */ /* 0x0003e8000c101516 */
[----:B------:R1:W-:Y:S04]  /*4fb0*/  STG.E.U16 desc[UR22][R4.64+0x8], R39 ;  /* 0x0000082704007986 */ /* 0x0003e8000c101516 */
[----:B------:R1:W-:Y:S04]  /*4fc0*/  STG.E.U16 desc[UR22][R4.64+0xa], R13 ;  /* 0x00000a0d04007986 */ /* 0x0003e8000c101516 */
[----:B0-----:R1:W-:Y:S04]  /*4fd0*/  STG.E.U16 desc[UR22][R4.64+0xc], R7 ;  /* 0x00000c0704007986 */ /* 0x0013e8000c101516 */
[----:B------:R1:W-:Y:S01]  /*4fe0*/  STG.E.U16 desc[UR22][R4.64+0xe], R15 ;  /* 0x00000e0f04007986 */ /* 0x0003e2000c101516 */
[----:B------:R-:W-:Y:S05]  /*4ff0*/  BRA.U UP0, `(.L_x_56) ;  /* 0xfffffff900d07547 */ /* 0x000fea000b83ffff */
.L_x_55:
[----:B------:R-:W-:Y:S05]  /*5000*/  @!P0 EXIT ;  /* 0x000000000000894d */ /* 0x000fea0003800000 */
[----:B------:R-:W-:Y:S01]  /*5010*/  UISETP.GE.U32.AND UP0, UPT, UR12, 0x8, UPT ;  /* 0x000000080c00788c */ /* 0x000fe2000bf06070 */
[----:B------:R-:W-:Y:S01]  /*5020*/  MOV R20, R22 ;  /* 0x0000001600147202 */ /* 0x000fe20000000f00 */
[----:B------:R-:W-:Y:S02]  /*5030*/  UIADD3 UR7, UPT, UPT, UR17, UR7, URZ ;  /* 0x0000000711077290 */ /* 0x000fe4000fffe0ff */
[----:B------:R-:W-:Y:S02]  /*5040*/  ULOP3.LUT UR10, UR13, 0x7, URZ, 0xc0, !UPT ;  /* 0x000000070d0a7892 */ /* 0x000fe4000f8ec0ff */
[----:B------:R-:W-:-:S04]  /*5050*/  IMAD.WIDE.U32 R20, R25, UR16, R20 ;  /* 0x0000001019147c25 */ /* 0x000fc8000f8e0014 */
[----:B-1----:R-:W-:Y:S01]  /*5060*/  IMAD R5, R25, UR7, RZ ;  /* 0x0000000719057c24 */ /* 0x002fe2000f8e02ff */
[----:B------:R-:W-:-:S03]  /*5070*/  ISETP.NE.AND P1, PT, RZ, UR10, PT ;  /* 0x0000000aff007c0c */ /* 0x000fc6000bf25270 */
[----:B------:R-:W-:Y:S01]  /*5080*/  IMAD.IADD R8, R21, 0x1, R5 ;  /* 0x0000000115087824 */ /* 0x000fe200078e0205 */
[----:B------:R-:W-:Y:S09]  /*5090*/  BRA.U !UP0, `(.L_x_57) ;  /* 0x0000000108a47547 */ /* 0x000ff2000b800000 */
[----:B------:R-:W-:Y:S01]  /*50a0*/  ULEA UR7, UR6, UR26, 0x2 ;  /* 0x0000001a06077291 */ /* 0x000fe2000f8e10ff */
[----:B------:R-:W0:Y:S08]  /*50b0*/  LDCU.64 UR16, c[0x0][0x398] ;  /* 0x00007300ff1077ac */ /* 0x000e300008000a00 */
[----:B------:R-:W3:Y:S04]  /*50c0*/  LDL.128 R28, [UR7] ;  /* 0x00000007ff1c7983 */ /* 0x000ee80008100c00 */
[----:B------:R-:W4:Y:S01]  /*50d0*/  LDL.128 R4, [UR7+0x10] ;  /* 0x00001007ff047983 */ /* 0x000f220008100c00 */
[----:B---3--:R-:W1:Y:S08]  /*50e0*/  F2F.F64.F32 R10, R28 ;  /* 0x0000001c000a7310 */ /* 0x008e700000201800 */
[----:B------:R-:W3:Y:S01]  /*50f0*/  F2F.F64.F32 R14, R29 ;  /* 0x0000001d000e7310 */ /* 0x000ee20000201800 */
[----:B-1----:R-:W-:-:S07]  /*5100*/  DMUL R12, R2, R10 ;  /* 0x0000000a020c7228 */ /* 0x002fce0000000000 */
[----:B------:R-:W1:Y:S01]  /*5110*/  F2F.F64.F32 R16, R30 ;  /* 0x0000001e00107310 */ /* 0x000e620000201800 */
[----:B---3--:R-:W-:-:S07]  /*5120*/  DMUL R10, R2, R14 ;  /* 0x0000000e020a7228 */ /* 0x008fce0000000000 */
[----:B------:R-:W3:Y:S01]  /*5130*/  F2F.F64.F32 R18, R31 ;  /* 0x0000001f00127310 */ /* 0x000ee20000201800 */
[----:B-1----:R-:W-:-:S07]  /*5140*/  DMUL R16, R2, R16 ;  /* 0x0000001002107228 */ /* 0x002fce0000000000 */
[----:B----4-:R-:W1:Y:S01]  /*5150*/  F2F.F64.F32 R14, R4 ;  /* 0x00000004000e7310 */ /* 0x010e620000201800 */
[----:B---3--:R-:W-:-:S07]  /*5160*/  DMUL R18, R2, R18 ;  /* 0x0000001202127228 */ /* 0x008fce0000000000 */
[----:B------:R-:W3:Y:S01]  /*5170*/  F2F.F64.F32 R22, R5 ;  /* 0x0000000500167310 */ /* 0x000ee20000201800 */
[----:B-1----:R-:W-:-:S07]  /*5180*/  DMUL R14, R2, R14 ;  /* 0x0000000e020e7228 */ /* 0x002fce0000000000 */
[----:B--2---:R-:W1:Y:S01]  /*5190*/  F2F.F64.F32 R26, R6 ;  /* 0x00000006001a7310 */ /* 0x004e620000201800 */
[----:B---3--:R-:W-:-:S07]  /*51a0*/  DMUL R22, R2, R22 ;  /* 0x0000001602167228 */ /* 0x008fce0000000000 */
[----:B------:R-:W2:Y:S01]  /*51b0*/  F2F.F64.F32 R28, R7 ;  /* 0x00000007001c7310 */ /* 0x000ea20000201800 */
[----:B-1----:R-:W-:-:S07]  /*51c0*/  DMUL R26, R2, R26 ;  /* 0x0000001a021a7228 */ /* 0x002fce0000000000 */
[----:B------:R1:W-:Y:S01]  /*51d0*/  F2F.F16.F64 R10, R10 ;  /* 0x0000000a000a7310 */ /* 0x0003e20000300800 */
[----:B--2---:R-:W-:-:S07]  /*51e0*/  DMUL R28, R2, R28 ;  /* 0x0000001c021c7228 */ /* 0x004fce0000000000 */
[----:B------:R-:W2:Y:S01]  /*51f0*/  F2F.F16.F64 R9, R12 ;  /* 0x0000000c00097310 */ /* 0x000ea20000300800 */
[----:B-1----:R-:W-:Y:S01]  /*5200*/  IADD3 R11, P0, PT, R20, UR6, RZ ;  /* 0x00000006140b7c10 */ /* 0x002fe2000ff1e0ff */
[----:B------:R-:W-:-:S04]  /*5210*/  UIADD3 UR6, UPT, UPT, UR6, 0x8, URZ ;  /* 0x0000000806067890 */ /* 0x000fc8000fffe0ff */
[----:B------:R-:W-:Y:S02]  /*5220*/  IMAD.X R6, RZ, RZ, R8, P0 ;  /* 0x000000ffff067224 */ /* 0x000fe400000e0608 */
[----:B------:R-:W1:Y:S01]  /*5230*/  F2F.F16.F64 R17, R16 ;  /* 0x0000001000117310 */ /* 0x000e620000300800 */
[----:B0-----:R-:W-:-:S04]  /*5240*/  LEA R4, P0, R11, UR16, 0x1 ;  /* 0x000000100b047c11 */ /* 0x001fc8000f8008ff */
[----:B------:R-:W-:-:S03]  /*5250*/  LEA.HI.X R5, R11, UR17, R6, 0x1, P0 ;  /* 0x000000110b057c11 */ /* 0x000fc600080f0c06 */
[----:B------:R-:W0:Y:S02]  /*5260*/  F2F.F16.F64 R19, R18 ;  /* 0x0000001200137310 */ /* 0x000e240000300800 */
[----:B--2---:R3:W-:Y:S04]  /*5270*/  STG.E.U16 desc[UR22][R4.64], R9 ;  /* 0x0000000904007986 */ /* 0x0047e8000c101516 */
[----:B------:R3:W-:Y:S02]  /*5280*/  STG.E.U16 desc[UR22][R4.64+0x2], R10 ;  /* 0x0000020a04007986 */ /* 0x0007e4000c101516 */
[----:B------:R-:W2:Y:S02]  /*5290*/  F2F.F16.F64 R15, R14 ;  /* 0x0000000e000f7310 */ /* 0x000ea40000300800 */
[----:B-1----:R3:W-:Y:S04]  /*52a0*/  STG.E.U16 desc[UR22][R4.64+0x4], R17 ;  /* 0x0000041104007986 */ /* 0x0027e8000c101516 */
[----:B0-----:R3:W-:Y:S02]  /*52b0*/  STG.E.U16 desc[UR22][R4.64+0x6], R19 ;  /* 0x0000061304007986 */ /* 0x0017e4000c101516 */
[----:B------:R-:W0:Y:S02]  /*52c0*/  F2F.F16.F64 R23, R22 ;  /* 0x0000001600177310 */ /* 0x000e240000300800 */
[----:B--2---:R3:W-:Y:S06]  /*52d0*/  STG.E.U16 desc[UR22][R4.64+0x8], R15 ;  /* 0x0000080f04007986 */ /* 0x0047ec000c101516 */
[----:B------:R-:W1:Y:S01]  /*52e0*/  F2F.F16.F64 R27, R26 ;  /* 0x0000001a001b7310 */ /* 0x000e620000300800 */
[----:B0-----:R3:W-:Y:S07]  /*52f0*/  STG.E.U16 desc[UR22][R4.64+0xa], R23 ;  /* 0x00000a1704007986 */ /* 0x0017ee000c101516 */
[----:B------:R-:W0:Y:S01]  /*5300*/  F2F.F16.F64 R29, R28 ;  /* 0x0000001c001d7310 */ /* 0x000e220000300800 */
[----:B-1----:R3:W-:Y:S04]  /*5310*/  STG.E.U16 desc[UR22][R4.64+0xc], R27 ;  /* 0x00000c1b04007986 */ /* 0x0027e8000c101516 */
[----:B0-----:R3:W-:Y:S02]  /*5320*/  STG.E.U16 desc[UR22][R4.64+0xe], R29 ;  /* 0x00000e1d04007986 */ /* 0x0017e4000c101516 */
.L_x_57:
[----:B------:R-:W-:Y:S05]  /*5330*/  @!P1 EXIT ;  /* 0x000000000000994d */ /* 0x000fea0003800000 */
[----:B------:R-:W-:Y:S02]  /*5340*/  UISETP.GE.U32.AND UP0, UPT, UR10, 0x4, UPT ;  /* 0x000000040a00788c */ /* 0x000fe4000bf06070 */
[----:B------:R-:W-:-:S06]  /*5350*/  ULOP3.LUT UR7, UR13, 0x3, URZ, 0xc0, !UPT ;  /* 0x000000030d077892 */ /* 0x000fcc000f8ec0ff */
[----:B------:R-:W-:Y:S01]  /*5360*/  ISETP.NE.AND P1, PT, RZ, UR7, PT ;  /* 0x00000007ff007c0c */ /* 0x000fe2000bf25270 */
[----:B------:R-:W-:-:S12]  /*5370*/  BRA.U !UP0, `(.L_x_58) ;  /* 0x0000000108607547 */ /* 0x000fd8000b800000 */
[----:B------:R-:W-:-:S09]  /*5380*/  ULEA UR10, UR6, UR26, 0x2 ;  /* 0x0000001a060a7291 */ /* 0x000fd2000f8e10ff */
[----:B---3--:R-:W3:Y:S01]  /*5390*/  LDL.128 R16, [UR10] ;  /* 0x0000000aff107983 */ /* 0x008ee20008100c00 */
[----:B------:R-:W-:Y:S01]  /*53a0*/  IADD3 R20, P0, PT, R20, UR6, RZ ;  /* 0x0000000614147c10 */ /* 0x000fe2000ff1e0ff */
[----:B------:R-:W0:Y:S01]  /*53b0*/  LDCU.64 UR10, c[0x0][0x398] ;  /* 0x00007300ff0a77ac */ /* 0x000e220008000a00 */
[----:B------:R-:W-:Y:S01]  /*53c0*/  UIADD3 UR6, UPT, UPT, UR6, 0x4, URZ ;  /* 0x0000000406067890 */ /* 0x000fe2000fffe0ff */
[----:B---3--:R-:W1:Y:S08]  /*53d0*/  F2F.F64.F32 R4, R16 ;  /* 0x0000001000047310 */ /* 0x008e700000201800 */
[----:B------:R-:W3:Y:S01]  /*53e0*/  F2F.F64.F32 R6, R17 ;  /* 0x0000001100067310 */ /* 0x000ee20000201800 */
[----:B-1----:R-:W-:-:S07]  /*53f0*/  DMUL R4, R2, R4 ;  /* 0x0000000402047228 */ /* 0x002fce0000000000 */
[----:B------:R-:W1:Y:S01]  /*5400*/  F2F.F64.F32 R12, R18 ;  /* 0x00000012000c7310 */ /* 0x000e620000201800 */
[----:B---3--:R-:W-:-:S07]  /*5410*/  DMUL R10, R2, R6 ;  /* 0x00000006020a7228 */ /* 0x008fce0000000000 */
[----:B------:R-:W3:Y:S01]  /*5420*/  F2F.F64.F32 R14, R19 ;  /* 0x00000013000e7310 */ /* 0x000ee20000201800 */
[----:B------:R-:W-:Y:S02]  /*5430*/  IADD3.X R7, PT, PT, RZ, R8, RZ, P0, !PT ;  /* 0x00000008ff077210 */ /* 0x000fe400007fe4ff */
[----:B0-----:R-:W-:Y:S01]  /*5440*/  LEA R6, P0, R20, UR10, 0x1 ;  /* 0x0000000a14067c11 */ /* 0x001fe2000f8008ff */
[----:B-1----:R-:W-:-:S04]  /*5450*/  DMUL R12, R2, R12 ;  /* 0x0000000c020c7228 */ /* 0x002fc80000000000 */
[----:B------:R-:W0:Y:S01]  /*5460*/  F2F.F16.F64 R5, R4 ;  /* 0x0000000400057310 */ /* 0x000e220000300800 */
[----:B------:R-:W-:Y:S01]  /*5470*/  LEA.HI.X R7, R20, UR11, R7, 0x1, P0 ;  /* 0x0000000b14077c11 */ /* 0x000fe200080f0c07 */
[----:B---3--:R-:W-:-:S06]  /*5480*/  DMUL R14, R2, R14 ;  /* 0x0000000e020e7228 */ /* 0x008fcc0000000000 */
[----:B------:R-:W1:Y:S01]  /*5490*/  F2F.F16.F64 R11, R10 ;  /* 0x0000000a000b7310 */ /* 0x000e620000300800 */
[----:B0-----:R0:W-:Y:S07]  /*54a0*/  STG.E.U16 desc[UR22][R6.64], R5 ;  /* 0x0000000506007986 */ /* 0x0011ee000c101516 */
[----:B------:R-:W3:Y:S01]  /*54b0*/  F2F.F16.F64 R13, R12 ;  /* 0x0000000c000d7310 */ /* 0x000ee20000300800 */
[----:B-1----:R0:W-:Y:S07]  /*54c0*/  STG.E.U16 desc[UR22][R6.64+0x2], R11 ;  /* 0x0000020b06007986 */ /* 0x0021ee000c101516 */
[----:B------:R-:W1:Y:S01]  /*54d0*/  F2F.F16.F64 R15, R14 ;  /* 0x0000000e000f7310 */ /* 0x000e620000300800 */
[----:B---3--:R0:W-:Y:S04]  /*54e0*/  STG.E.U16 desc[UR22][R6.64+0x4], R13 ;  /* 0x0000040d06007986 */ /* 0x0081e8000c101516 */
[----:B-1----:R0:W-:Y:S02]  /*54f0*/  STG.E.U16 desc[UR22][R6.64+0x6], R15 ;  /* 0x0000060f06007986 */ /* 0x0021e4000c101516 */
.L_x_58:
[----:B------:R-:W-:Y:S05]  /*5500*/  @!P1 EXIT ;  /* 0x000000000000994d */ /* 0x000fea0003800000 */
[----:B------:R-:W-:Y:S01]  /*5510*/  IADD3 R25, P0, PT, R25, R0, RZ ;  /* 0x0000000019197210 */ /* 0x000fe20007f1e0ff */
[----:B---3--:R-:W-:Y:S01]  /*5520*/  IMAD.U32 R4, RZ, RZ, UR4 ;  /* 0x00000004ff047e24 */ /* 0x008fe2000f8e00ff */
[----:B0-----:R-:W-:Y:S01]  /*5530*/  MOV R5, RZ ;  /* 0x000000ff00057202 */ /* 0x001fe20000000f00 */
[----:B------:R-:W0:Y:S02]  /*5540*/  LDCU.64 UR10, c[0x0][0x398] ;  /* 0x00007300ff0a77ac */ /* 0x000e240008000a00 */
[----:B------:R-:W-:Y:S02]  /*5550*/  IMAD.X R0, RZ, RZ, UR9, P0 ;  /* 0x00000009ff007e24 */ /* 0x000fe400080e06ff */
[----:B------:R-:W-:Y:S01]  /*5560*/  IMAD.WIDE.U32 R6, R25, UR15, R4 ;  /* 0x0000000f19067c25 */ /* 0x000fe2000f8e0004 */
[----:B------:R-:W-:-:S03]  /*5570*/  UIADD3 UR5, UPT, UPT, -UR7, URZ, URZ ;  /* 0x000000ff07057290 */ /* 0x000fc6000fffe1ff */
[----:B------:R-:W-:Y:S02]  /*5580*/  IMAD R0, R0, UR15, RZ ;  /* 0x0000000f00007c24 */ /* 0x000fe4000f8e02ff */
[----:B------:R-:W-:Y:S01]  /*5590*/  IMAD.U32 R4, RZ, RZ, UR6 ;  /* 0x00000006ff047e24 */ /* 0x000fe2000f8e00ff */
[----:B------:R-:W-:Y:S01]  /*55a0*/  UIMAD UR6, UR6, 0x4, UR26 ;  /* 0x00000004060678a4 */ /* 0x000fe2000f8e021a */
[----:B------:R-:W-:Y:S02]  /*55b0*/  IMAD R25, R25, UR8, R0 ;  /* 0x0000000819197c24 */ /* 0x000fe4000f8e0200 */
[----:B------:R-:W-:-:S04]  /*55c0*/  IMAD.WIDE.U32 R4, R6, UR13, R4 ;  /* 0x0000000d06047c25 */ /* 0x000fc8000f8e0004 */
[----:B------:R-:W-:-:S04]  /*55d0*/  IMAD.IADD R25, R7, 0x1, R25 ;  /* 0x0000000107197824 */ /* 0x000fc800078e0219 */
[----:B------:R-:W-:-:S04]  /*55e0*/  IMAD R25, R25, UR13, RZ ;  /* 0x0000000d19197c24 */ /* 0x000fc8000f8e02ff */
[----:B------:R-:W-:Y:S01]  /*55f0*/  IMAD R9, R6, UR25, R25 ;  /* 0x0000001906097c24 */ /* 0x000fe2000f8e0219 */
[----:B0-----:R-:W-:-:S04]  /*5600*/  LEA R6, P0, R4, UR10, 0x1 ;  /* 0x0000000a04067c11 */ /* 0x001fc8000f8008ff */
[----:B------:R-:W-:-:S04]  /*5610*/  IADD3 R9, PT, PT, R9, R5, RZ ;  /* 0x0000000509097210 */ /* 0x000fc80007ffe0ff */
[----:B------:R-:W-:-:S07]  /*5620*/  LEA.HI.X R9, R4, UR11, R9, 0x1, P0 ;  /* 0x0000000b04097c11 */ /* 0x000fce00080f0c09 */
.L_x_59:
[----:B------:R-:W3:Y:S01]  /*5630*/  LDL R0, [UR6] ;  /* 0x00000006ff007983 */ /* 0x000ee20008100800 */
[----:B------:R-:W-:Y:S02]  /*5640*/  UIADD3 UR5, UPT, UPT, UR5, 0x1, URZ ;  /* 0x0000000105057890 */ /* 0x000fe4000fffe0ff */
[----:B------:R-:W-:Y:S02]  /*5650*/  UIADD3 UR6, UPT, UPT, UR6, 0x4, URZ ;  /* 0x0000000406067890 */ /* 0x000fe4000fffe0ff */
[----:B------:R-:W-:Y:S01]  /*5660*/  UISETP.NE.AND UP0, UPT, UR5, URZ, UPT ;  /* 0x000000ff0500728c */ /* 0x000fe2000bf05270 */
[----:B0--3--:R-:W0:Y:S02]  /*5670*/  F2F.F64.F32 R4, R0 ;  /* 0x0000000000047310 */ /* 0x009e240000201800 */
[----:B0-----:R-:W-:-:S06]  /*5680*/  DMUL R4, R2, R4 ;  /* 0x0000000402047228 */ /* 0x001fcc0000000000 */
[----:B------:R0:W1:Y:S02]  /*5690*/  F2F.F16.F64 R7, R4 ;  /* 0x0000000400077310 */ /* 0x0000640000300800 */
[----:B0-----:R-:W-:Y:S01]  /*56a0*/  IMAD.MOV.U32 R4, RZ, RZ, R6 ;  /* 0x000000ffff047224 */ /* 0x001fe200078e0006 */
[----:B------:R-:W-:Y:S01]  /*56b0*/  IADD3 R6, P0, PT, R6, 0x2, RZ ;  /* 0x0000000206067810 */ /* 0x000fe20007f1e0ff */
[----:B------:R-:W-:-:S03]  /*56c0*/  IMAD.MOV.U32 R5, RZ, RZ, R9 ;  /* 0x000000ffff057224 */ /* 0x000fc600078e0009 */
[----:B------:R-:W-:Y:S02]  /*56d0*/  IADD3.X R9, PT, PT, RZ, R9, RZ, P0, !PT ;  /* 0x00000009ff097210 */ /* 0x000fe400007fe4ff */
[----:B-1----:R0:W-:Y:S01]  /*56e0*/  STG.E.U16 desc[UR22][R4.64], R7 ;  /* 0x0000000704007986 */ /* 0x0021e2000c101516 */
[----:B------:R-:W-:Y:S06]  /*56f0*/  BRA.U UP0, `(.L_x_59) ;  /* 0xfffffffd00cc7547 */ /* 0x000fec000b83ffff */
[----:B------:R-:W-:Y:S05]  /*5700*/  EXIT ;  /* 0x000000000000794d */ /* 0x000fea0003800000 */
        .weak           $__internal_0_$__cuda_sm20_dblrcp_rn_slowpath_v3
        .type           $__internal_0_$__cuda_sm20_dblrcp_rn_slowpath_v3,@function
        .size           $__internal_0_$__cuda_sm20_dblrcp_rn_slowpath_v3,(.L_x_138 - $__internal_0_$__cuda_sm20_dblrcp_rn_slowpath_v3)
$__internal_0_$__cuda_sm20_dblrcp_rn_slowpath_v3:
[----:B------:R-:W-:Y:S01]  /*5710*/  DSETP.GTU.AND P0, PT, |R10|, +INF , PT ;  /* 0x7ff000000a00742a */ /* 0x000fe20003f0c200 */
[----:B------:R-:W-:-:S13]  /*5720*/  BSSY.RECONVERGENT B1, `(.L_x_60) ;  /* 0x0000024000017945 */ /* 0x000fda0003800200 */
[----:B------:R-:W-:Y:S05]  /*5730*/  @P0 BRA `(.L_x_61) ;  /* 0x0000000000800947 */ /* 0x000fea0003800000 */
[----:B------:R-:W-:-:S05]  /*5740*/  LOP3.LUT R6, R11, 0x7fffffff, RZ, 0xc0, !PT ;  /* 0x7fffffff0b067812 */ /* 0x000fca00078ec0ff */
[----:B------:R-:W-:-:S05]  /*5750*/  VIADD R4, R6, 0xffffffff ;  /* 0xffffffff06047836 */ /* 0x000fca0000000000 */
[----:B------:R-:W-:-:S13]  /*5760*/  ISETP.GE.U32.AND P0, PT, R4, 0x7fefffff, PT ;  /* 0x7fefffff0400780c */ /* 0x000fda0003f06070 */
[----:B------:R-:W-:Y:S01]  /*5770*/  @P0 LOP3.LUT R5, R11, 0x7ff00000, RZ, 0x3c, !PT ;  /* 0x7ff000000b050812 */ /* 0x000fe200078e3cff */
[----:B------:R-:W-:Y:S01]  /*5780*/  @P0 IMAD.MOV.U32 R4, RZ, RZ, RZ ;  /* 0x000000ffff040224 */ /* 0x000fe200078e00ff */
[----:B------:R-:W-:Y:S06]  /*5790*/  @P0 BRA `(.L_x_62) ;  /* 0x0000000000700947 */ /* 0x000fec0003800000 */
[----:B------:R-:W-:-:S13]  /*57a0*/  ISETP.GE.U32.AND P0, PT, R6, 0x1000001, PT ;  /* 0x010000010600780c */ /* 0x000fda0003f06070 */
[----:B------:R-:W-:Y:S05]  /*57b0*/  @!P0 BRA `(.L_x_63) ;  /* 0x0000000000388947 */ /* 0x000fea0003800000 */
[----:B------:R-:W-:Y:S01]  /*57c0*/  IADD3 R5, PT, PT, R11, -0x3fe00000, RZ ;  /* 0xc02000000b057810 */ /* 0x000fe20007ffe0ff */
[----:B------:R-:W-:Y:S02]  /*57d0*/  IMAD.MOV.U32 R4, RZ, RZ, R10 ;  /* 0x000000ffff047224 */ /* 0x000fe400078e000a */
[----:B------:R-:W-:Y:S01]  /*57e0*/  IMAD.MOV.U32 R6, RZ, RZ, R3 ;  /* 0x000000ffff067224 */ /* 0x000fe200078e0003 */
[----:B------:R-:W0:Y:S05]  /*57f0*/  MUFU.RCP64H R7, R5 ;  /* 0x0000000500077308 */ /* 0x000e2a0000001800 */
[----:B0-----:R-:W-:-:S08]  /*5800*/  DFMA R8, -R4, R6, 1 ;  /* 0x3ff000000408742b */ /* 0x001fd00000000106 */
[----:B------:R-:W-:-:S08]  /*5810*/  DFMA R8, R8, R8, R8 ;  /* 0x000000080808722b */ /* 0x000fd00000000008 */
[----:B------:R-:W-:-:S08]  /*5820*/  DFMA R8, R6, R8, R6 ;  /* 0x000000080608722b */ /* 0x000fd00000000006 */
[----:B------:R-:W-:-:S08]  /*5830*/  DFMA R6, -R4, R8, 1 ;  /* 0x3ff000000406742b */ /* 0x000fd00000000108 */
[----:B------:R-:W-:-:S08]  /*5840*/  DFMA R6, R8, R6, R8 ;  /* 0x000000060806722b */ /* 0x000fd00000000008 */
[----:B------:R-:W-:-:S08]  /*5850*/  DMUL R6, R6, 2.2250738585072013831e-308 ;  /* 0x0010000006067828 */ /* 0x000fd00000000000 */
[----:B------:R-:W-:-:S08]  /*5860*/  DFMA R8, -R10, R6, 1 ;  /* 0x3ff000000a08742b */ /* 0x000fd00000000106 */
[----:B------:R-:W-:-:S08]  /*5870*/  DFMA R8, R8, R8, R8 ;  /* 0x000000080808722b */ /* 0x000fd00000000008 */
[----:B------:R-:W-:Y:S01]  /*5880*/  DFMA R4, R6, R8, R6 ;  /* 0x000000080604722b */ /* 0x000fe20000000006 */
[----:B------:R-:W-:Y:S10]  /*5890*/  BRA `(.L_x_62) ;  /* 0x0000000000307947 */ /* 0x000ff40003800000 */
.L_x_63:
[----:B------:R-:W-:Y:S01]  /*58a0*/  DMUL R6, R10, 8.11296384146066816958e+31 ;  /* 0x469000000a067828 */ /* 0x000fe20000000000 */
[----:B------:R-:W-:-:S05]  /*58b0*/  MOV R4, R3 ;  /* 0x0000000300047202 */ /* 0x000fca0000000f00 */
[----:B------:R-:W0:Y:S02]  /*58c0*/  MUFU.RCP64H R5, R7 ;  /* 0x0000000700057308 */ /* 0x000e240000001800 */
[----:B0-----:R-:W-:-:S08]  /*58d0*/  DFMA R8, -R6, R4, 1 ;  /* 0x3ff000000608742b */ /* 0x001fd00000000104 */
[----:B------:R-:W-:-:S08]  /*58e0*/  DFMA R8, R8, R8, R8 ;  /* 0x000000080808722b */ /* 0x000fd00000000008 */
[----:B------:R-:W-:-:S08]  /*58f0*/  DFMA R8, R4, R8, R4 ;  /* 0x000000080408722b */ /* 0x000fd00000000004 */
[----:B------:R-:W-:-:S08]  /*5900*/  DFMA R4, -R6, R8, 1 ;  /* 0x3ff000000604742b */ /* 0x000fd00000000108 */
[----:B------:R-:W-:-:S08]  /*5910*/  DFMA R4, R8, R4, R8 ;  /* 0x000000040804722b */ /* 0x000fd00000000008 */
[----:B------:R-:W-:Y:S01]  /*5920*/  DMUL R4, R4, 8.11296384146066816958e+31 ;  /* 0x4690000004047828 */ /* 0x000fe20000000000 */
[----:B------:R-:W-:Y:S10]  /*5930*/  BRA `(.L_x_62) ;  /* 0x0000000000087947 */ /* 0x000ff40003800000 */
.L_x_61:
[----:B------:R-:W-:Y:S01]  /*5940*/  LOP3.LUT R5, R11, 0x80000, RZ, 0xfc, !PT ;  /* 0x000800000b057812 */ /* 0x000fe200078efcff */
[----:B------:R-:W-:-:S07]  /*5950*/  IMAD.MOV.U32 R4, RZ, RZ, R10 ;  /* 0x000000ffff047224 */ /* 0x000fce00078e000a */
.L_x_62:
[----:B------:R-:W-:Y:S05]  /*5960*/  BSYNC.RECONVERGENT B1 ;  /* 0x0000000000017941 */ /* 0x000fea0003800200 */
.L_x_60:
[----:B------:R-:W-:Y:S01]  /*5970*/  IMAD.MOV.U32 R3, RZ, RZ, 0x0 ;  /* 0x00000000ff037424 */ /* 0x000fe200078e00ff */
[----:B------:R-:W-:Y:S01]  /*5980*/  MOV R7, R5 ;  /* 0x0000000500077202 */ /* 0x000fe20000000f00 */
[----:B------:R-:W-:Y:S02]  /*5990*/  IMAD.MOV.U32 R6, RZ, RZ, R4 ;  /* 0x000000ffff067224 */ /* 0x000fe400078e0004 */
[----:B------:R-:W-:Y:S05]  /*59a0*/  RET.REL.NODEC R2 `(_Z22flash_attention_kernelI6__halfEvPKT_S3_S3_PS1_iiiiiibf) ;  /* 0xffffffa402947950 */ /* 0x000fea0003c3ffff */
.L_x_64:
[----:B------:R-:W-:-:S00]  /*59b0*/  BRA `(.L_x_64) ;  /* 0xfffffffc00fc7947 */ /* 0x000fc0000383ffff */
[----:B------:R-:W-:-:S00]  /*59c0*/  NOP ;  /* 0x0000000000007918 */ /* 0x000fc00000000000 */
        /* <DEDUP_REMOVED lines=11> */
.L_x_138:


//--------------------- .text._Z22flash_attention_kernelIfEvPKT_S2_S2_PS0_iiiiiibf --------------------------
	.section	.text._Z22flash_attention_kernelIfEvPKT_S2_S2_PS0_iiiiiibf,"ax",@progbits
	.align	128
        .global         _Z22flash_attention_kernelIfEvPKT_S2_S2_PS0_iiiiiibf
        .type           _Z22flash_attention_kernelIfEvPKT_S2_S2_PS0_iiiiiibf,@function
        .size           _Z22flash_attention_kernelIfEvPKT_S2_S2_PS0_iiiiiibf,(.L_x_139 - _Z22flash_attention_kernelIfEvPKT_S2_S2_PS0_iiiiiibf)
        .other          _Z22flash_attention_kernelIfEvPKT_S2_S2_PS0_iiiiiibf,@"STO_CUDA_ENTRY STV_DEFAULT"
_Z22flash_attention_kernelIfEvPKT_S2_S2_PS0_iiiiiibf:
.text._Z22flash_attention_kernelIfEvPKT_S2_S2_PS0_iiiiiibf:
        /* <DEDUP_REMOVED lines=112> */
[----:B------:R-:W-:Y:S01]  /*0700*/  MOV R4, 0x400 ;  /* 0x0000040000047802 */ /* 0x000fe20000000f00 */
[----:B------:R-:W2:Y:S01]  /*0710*/  I2F.RP R10, R8 ;  /* 0x00000008000a7306 */ /* 0x000ea20000209400 */
[----:B------:R-:W-:-:S05]  /*0720*/  IMAD.MOV.U32 R16, RZ, RZ, R2 ;  /* 0x000000ffff107224 */ /* 0x000fca00078e0002 */
[----:B------:R-:W3:Y:S02]  /*0730*/  LDC R13, c[0x0][0x3b4] ;  /* 0x0000ed00ff0d7b82 */ /* 0x000ee40000000800 */
[----:B--2---:R-:W2:Y:S01]  /*0740*/  MUFU.RCP R10, R10 ;  /* 0x0000000a000a7308 */ /* 0x004ea20000001000 */
[----:B0-----:R-:W-:Y:S01]  /*0750*/  LEA R18, R15, R4, 0x18 ;  /* 0x000000040f127211 */ /* 0x001fe200078ec0ff */
[----:B------:R-:W-:Y:S02]  /*0760*/  HFMA2 R4, -RZ, RZ, 0, 0 ;  /* 0x00000000ff047431 */ /* 0x000fe400000001ff */
[----:B--2---:R-:W-:-:S04]  /*0770*/  VIADD R11, R10, 0xffffffe ;  /* 0x0ffffffe0a0b7836 */ /* 0x004fc80000000000 */
[----:B------:R-:W0:Y:S02]  /*0780*/  F2I.FTZ.U32.TRUNC.NTZ R5, R11 ;  /* 0x0000000b00057305 */ /* 0x000e24000021f000 */
[----:B0-----:R-:W-:-:S04]  /*0790*/  IMAD.MOV R17, RZ, RZ, -R5 ;  /* 0x000000ffff117224 */ /* 0x001fc800078e0a05 */
[----:B------:R-:W-:-:S04]  /*07a0*/  IMAD R17, R17, R8, RZ ;  /* 0x0000000811117224 */ /* 0x000fc800078e02ff */
[----:B------:R-:W-:-:S04]  /*07b0*/  IMAD.HI.U32 R17, R5, R17, R4 ;  /* 0x0000001105117227 */ /* 0x000fc800078e0004 */
[----:B-1-3--:R-:W-:-:S07]  /*07c0*/  IMAD.WIDE R4, R9, UR15, RZ ;  /* 0x0000000f09047c25 */ /* 0x00afce000f8e02ff */
.L_x_67:
        /* <DEDUP_REMOVED lines=30> */
[----:B------:R-:W-:Y:S02]  /*09b0*/  @!P3 LEA.HI.X R11, R14, R11, R15, 0x2, P4 ;  /* 0x0000000b0e0bb211 */ /* 0x000fe400020f140f */
[----:B------:R-:W-:-:S06]  /*09c0*/  MOV R14, RZ ;  /* 0x000000ff000e7202 */ /* 0x000fcc0000000f00 */
[----:B------:R-:W2:Y:S01]  /*09d0*/  @!P3 LDG.E.CONSTANT R14, desc[UR22][R10.64] ;  /* 0x000000160a0eb981 */ /* 0x000ea2000c1e9900 */
[----:B------:R-:W-:Y:S02]  /*09e0*/  IMAD R15, R22, R9, R24 ;  /* 0x00000009160f7224 */ /* 0x000fe400078e0218 */
[----:B------:R-:W-:Y:S02]  /*09f0*/  IMAD.IADD R16, R12, 0x1, R16 ;  /* 0x000000010c107824 */ /* 0x000fe400078e0210 */
[----:B------:R-:W-:-:S03]  /*0a00*/  IMAD R15, R15, 0x4, R18 ;  /* 0x000000040f0f7824 */ /* 0x000fc600078e0212 */
[----:B------:R-:W-:Y:S02]  /*0a10*/  ISETP.GE.AND P3, PT, R16, R23, PT ;  /* 0x000000171000720c */ /* 0x000fe40003f66270 */
[----:B--2---:R0:W-:Y:S11]  /*0a20*/  STS [R15], R14 ;  /* 0x0000000e0f007388 */ /* 0x0041f60000000800 */
[----:B------:R-:W-:Y:S05]  /*0a30*/  @!P3 BRA `(.L_x_67) ;  /* 0xfffffffc0064b947 */ /* 0x000fea000383ffff */
.L_x_66:
[----:B------:R-:W-:Y:S05]  /*0a40*/  BSYNC.RECONVERGENT B0 ;  /* 0x0000000000007941 */ /* 0x000fea0003800200 */
.L_x_65:
        /* <DEDUP_REMOVED lines=45> */
.L_x_117:
        /* <DEDUP_REMOVED lines=22> */
[----:B------:R-:W1:Y:S01]  /*0e80*/  LDC R8, c[0x0][0x3b4] ;  /* 0x0000ed00ff087b82 */ /* 0x000e620000000800 */
[----:B------:R-:W-:Y:S01]  /*0e90*/  IMAD.MOV.U32 R18, RZ, RZ, R2 ;  /* 0x000000ffff127224 */ /* 0x000fe200078e0002 */
[----:B-1----:R-:W-:-:S04]  /*0ea0*/  IABS R16, R8 ;  /* 0x0000000800107213 */ /* 0x002fc80000000000 */
[----:B------:R-:W1:Y:S08]  /*0eb0*/  I2F.RP R12, R16 ;  /* 0x00000010000c7306 */ /* 0x000e700000209400 */
[----:B-1----:R-:W1:Y:S02]  /*0ec0*/  MUFU.RCP R12, R12 ;  /* 0x0000000c000c7308 */ /* 0x002e640000001000 */
[----:B-1----:R-:W-:-:S06]  /*0ed0*/  VIADD R8, R12, 0xffffffe ;  /* 0x0ffffffe0c087836 */ /* 0x002fcc0000000000 */
[----:B------:R1:W2:Y:S02]  /*0ee0*/  F2I.FTZ.U32.TRUNC.NTZ R9, R8 ;  /* 0x0000000800097305 */ /* 0x0002a4000021f000 */
[----:B-1----:R-:W-:Y:S02]  /*0ef0*/  HFMA2 R8, -RZ, RZ, 0, 0 ;  /* 0x00000000ff087431 */ /* 0x002fe400000001ff */
[----:B--2---:R-:W-:-:S04]  /*0f00*/  IMAD.MOV R17, RZ, RZ, -R9 ;  /* 0x000000ffff117224 */ /* 0x004fc800078e0a09 */
[----:B------:R-:W-:-:S04]  /*0f10*/  IMAD R17, R17, R16, RZ ;  /* 0x0000001011117224 */ /* 0x000fc800078e02ff */
[----:B------:R-:W-:-:S07]  /*0f20*/  IMAD.HI.U32 R17, R9, R17, R8 ;  /* 0x0000001109117227 */ /* 0x000fce00078e0008 */
.L_x_74:
[----:B-12---:R-:W1:Y:S01]  /*0f30*/  LDC R19, c[0x0][0x3b4] ;  /* 0x0000ed00ff137b82 */ /* 0x006e620000000800 */
[----:B------:R-:W-:Y:S01]  /*0f40*/  IABS R8, R18 ;  /* 0x0000001200087213 */ /* 0x000fe20000000000 */
[----:B------:R-:W-:Y:S01]  /*0f50*/  UIMAD UR7, UR17, -0x40, UR18 ;  /* 0xffffffc0110778a4 */ /* 0x000fe2000f8e0212 */
[----:B------:R-:W-:Y:S03]  /*0f60*/  BSSY.RECONVERGENT B1, `(.L_x_71) ;  /* 0x0000035000017945 */ /* 0x000fe60003800200 */
[----:B------:R-:W-:-:S04]  /*0f70*/  IMAD.HI.U32 R24, R17, R8, RZ ;  /* 0x0000000811187227 */ /* 0x000fc800078e00ff */
[----:B------:R-:W-:Y:S01]  /*0f80*/  IMAD.MOV R9, RZ, RZ, -R24 ;  /* 0x000000ffff097224 */ /* 0x000fe200078e0a18 */
[----:B-1----:R-:W-:-:S05]  /*0f90*/  IABS R12, R19 ;  /* 0x00000013000c7213 */ /* 0x002fca0000000000 */
        /* <DEDUP_REMOVED lines=21> */
[----:B0-----:R-:W-:-:S04]  /*10f0*/  IMAD.WIDE.U32 R14, R25, UR33, R12 ;  /* 0x00000021190e7c25 */ /* 0x001fc8000f8e000c */
        /* <DEDUP_REMOVED lines=14> */
[----:B------:R-:W2:Y:S04]  /*11e0*/  LDG.E.CONSTANT R14, desc[UR22][R14.64] ;  /* 0x000000160e0e7981 */ /* 0x000ea8000c1e9900 */
[----:B------:R-:W3:Y:S01]  /*11f0*/  LDG.E.CONSTANT R12, desc[UR22][R12.64] ;  /* 0x000000160c0c7981 */ /* 0x000ee2000c1e9900 */
[----:B------:R-:W-:-:S04]  /*1200*/  IMAD R9, R24, R19, R8 ;  /* 0x0000001318097224 */ /* 0x000fc800078e0208 */
[----:B------:R-:W-:-:S04]  /*1210*/  IMAD R9, R9, 0x4, R6 ;  /* 0x0000000409097824 */ /* 0x000fc800078e0206 */
[----:B------:R-:W-:Y:S01]  /*1220*/  IMAD R19, R19, 0x100, R9 ;  /* 0x0000010013137824 */ /* 0x000fe200078e0209 */
[----:B--2---:R2:W-:Y:S04]  /*1230*/  STS [R9], R14 ;  /* 0x0000000e09007388 */ /* 0x0045e80000000800 */
[----:B---3--:R2:W-:Y:S01]  /*1240*/  STS [R19], R12 ;  /* 0x0000000c13007388 */ /* 0x0085e20000000800 */
[----:B------:R-:W-:Y:S05]  /*1250*/  BRA `(.L_x_73) ;  /* 0x0000000000147947 */ /* 0x000fea0003800000 */
.L_x_72:
[----:B------:R-:W-:-:S05]  /*1260*/  IMAD R9, R24, R19, R8 ;  /* 0x0000001318097224 */ /* 0x000fca00078e0208 */
[----:B------:R-:W-:-:S05]  /*1270*/  LEA R8, R9, R6, 0x2 ;  /* 0x0000000609087211 */ /* 0x000fca00078e10ff */
[----:B------:R-:W-:Y:S01]  /*1280*/  IMAD R19, R19, 0x100, R8 ;  /* 0x0000010013137824 */ /* 0x000fe200078e0208 */
[----:B------:R1:W-:Y:S04]  /*1290*/  STS [R8], RZ ;  /* 0x000000ff08007388 */ /* 0x0003e80000000800 */
[----:B------:R1:W-:Y:S02]  /*12a0*/  STS [R19], RZ ;  /* 0x000000ff13007388 */ /* 0x0003e40000000800 */
.L_x_73:
[----:B------:R-:W-:Y:S05]  /*12b0*/  BSYNC.RECONVERGENT B1 ;  /* 0x0000000000017941 */ /* 0x000fea0003800200 */
.L_x_71:
[----:B------:R-:W-:-:S05]  /*12c0*/  VIADD R18, R18, UR29 ;  /* 0x0000001d12127c36 */ /* 0x000fca0008000000 */
[----:B------:R-:W-:-:S13]  /*12d0*/  ISETP.GE.AND P0, PT, R18, R23, PT ;  /* 0x000000171200720c */ /* 0x000fda0003f06270 */
[----:B------:R-:W-:Y:S05]  /*12e0*/  @!P0 BRA `(.L_x_74) ;  /* 0xfffffffc00108947 */ /* 0x000fea000383ffff */
.L_x_70:
[----:B------:R-:W-:Y:S05]  /*12f0*/  BSYNC.RECONVERGENT B0 ;  /* 0x0000000000007941 */ /* 0x000fea0003800200 */
.L_x_69:
[----:B------:R-:W-:Y:S01]  /*1300*/  BAR.SYNC.DEFER_BLOCKING 0x0 ;  /* 0x0000000000007b1d */ /* 0x000fe20000010000 */
[----:B------:R-:W-:-:S05]  /*1310*/  ISETP.NE.AND P0, PT, R26, RZ, PT ;  /* 0x000000ff1a00720c */ /* 0x000fca0003f05270 */
[----:B------:R-:W-:Y:S08]  /*1320*/  BSSY.RECONVERGENT B0, `(.L_x_75) ;  /* 0x0000337000007945 */ /* 0x000ff00003800200 */
[----:B------:R-:W-:Y:S05]  /*1330*/  @!P0 BRA `(.L_x_76) ;  /* 0x0000003000d48947 */ /* 0x000fea0003800000 */
[----:B--2---:R-:W-:Y:S01]  /*1340*/  MOV R9, 0xffffffc0 ;  /* 0xffffffc000097802 */ /* 0x004fe20000000f00 */
[----:B------:R-:W-:Y:S02]  /*1350*/  IMAD.U32 R12, RZ, RZ, UR17 ;  /* 0x00000011ff0c7e24 */ /* 0x000fe4000f8e00ff */
[----:B-1----:R-:W-:Y:S02]  /*1360*/  IMAD.MOV.U32 R8, RZ, RZ, 0x0 ;  /* 0x00000000ff087424 */ /* 0x002fe400078e00ff */
[----:B------:R-:W-:Y:S02]  /*1370*/  IMAD R12, R12, R9, UR18 ;  /* 0x000000120c0c7e24 */ /* 0x000fe4000f8e0209 */
[----:B------:R-:W-:-:S03]  /*1380*/  IMAD.MOV.U32 R9, RZ, RZ, -0x100000 ;  /* 0xfff00000ff097424 */ /* 0x000fc600078e00ff */
[----:B------:R-:W-:-:S13]  /*1390*/  ISETP.GE.AND P3, PT, R12, 0x1, PT ;  /* 0x000000010c00780c */ /* 0x000fda0003f66270 */
[----:B------:R-:W-:Y:S05]  /*13a0*/  @!P3 BRA `(.L_x_77) ;  /* 0x0000001000a8b947 */ /* 0x000fea0003800000 */
[----:B------:R-:W1:Y:S02]  /*13b0*/  LDCU UR7, c[0x0][0x3b4] ;  /* 0x00007680ff0777ac */ /* 0x000e640008000800 */
[----:B-1----:R-:W-:-:S09]  /*13c0*/  UISETP.GE.AND UP1, UPT, UR7, 0x1, UPT ;  /* 0x000000010700788c */ /* 0x002fd2000bf26270 */
[----:B------:R-:W-:Y:S05]  /*13d0*/  BRA.U !UP1, `(.L_x_78) ;  /* 0x0000000909347547 */ /* 0x000fea000b800000 */
[----:B------:R-:W-:Y:S02]  /*13e0*/  HFMA2 R8, -RZ, RZ, 0, 0 ;  /* 0x00000000ff087431 */ /* 0x000fe400000001ff */
[----:B------:R-:W-:Y:S02]  /*13f0*/  IMAD.MOV.U32 R13, RZ, RZ, RZ ;  /* 0x000000ffff0d7224 */ /* 0x000fe400078e00ff */
[----:B------:R-:W-:-:S07]  /*1400*/  IMAD.MOV.U32 R9, RZ, RZ, -0x100000 ;  /* 0xfff00000ff097424 */ /* 0x000fce00078e00ff */
.L_x_89:
[----:B------:R-:W-:Y:S01]  /*1410*/  BSSY.RECONVERGENT B1, `(.L_x_79) ;  /* 0x000002c000017945 */ /* 0x000fe20003800200 */
[----:B------:R-:W-:Y:S02]  /*1420*/  IMAD.MOV.U32 R18, RZ, RZ, RZ ;  /* 0x000000ffff127224 */ /* 0x000fe400078e00ff */
[----:B0-----:R-:W-:Y:S01]  /*1430*/  IMAD.MOV.U32 R14, RZ, RZ, RZ ;  /* 0x000000ffff0e7224 */ /* 0x001fe200078e00ff */
[----:B------:R-:W-:Y:S06]  /*1440*/  @!P2 BRA `(.L_x_80) ;  /* 0x0000000000a0a947 */ /* 0x000fec0003800000 */
[----:B------:R-:W0:Y:S01]  /*1450*/  S2R R17, SR_CgaCtaId ;  /* 0x0000000000117919 */ /* 0x000e220000008800 */
[----:B------:R-:W-:Y:S01]  /*1460*/  MOV R14, 0x400 ;  /* 0x00000400000e7802 */ /* 0x000fe20000000f00 */
[----:B------:R-:W-:Y:S01]  /*1470*/  BSSY.RECONVERGENT B2, `(.L_x_81) ;  /* 0x0000024000027945 */ /* 0x000fe20003800200 */
[----:B------:R-:W-:Y:S01]  /*1480*/  MOV R18, RZ ;  /* 0x000000ff00127202 */ /* 0x000fe20000000f00 */
[----:B------:R-:W-:Y:S01]  /*1490*/  IMAD.MOV.U32 R15, RZ, RZ, RZ ;  /* 0x000000ffff0f7224 */ /* 0x000fe200078e00ff */
[----:B0-----:R-:W-:-:S07]  /*14a0*/  LEA R14, R17, R14, 0x18 ;  /* 0x0000000e110e7211 */ /* 0x001fce00078ec0ff */
.L_x_82:
        /* <DEDUP_REMOVED lines=33> */
.L_x_81:
[----:B------:R-:W-:-:S07]  /*16c0*/  IMAD.MOV.U32 R14, RZ, RZ, R20 ;  /* 0x000000ffff0e7224 */ /* 0x000fce00078e0014 */
.L_x_80:
[----:B------:R-:W-:Y:S05]  /*16d0*/  BSYNC.RECONVERGENT B1 ;  /* 0x0000000000017941 */ /* 0x000fea0003800200 */
.L_x_79:
        /* <DEDUP_REMOVED lines=29> */
.L_x_86:
[----:B------:R-:W-:Y:S05]  /*18b0*/  BSYNC.RECONVERGENT B2 ;  /* 0x0000000000027941 */ /* 0x000fea0003800200 */
.L_x_85:
        /* <DEDUP_REMOVED lines=19> */
.L_x_88:
[----:B------:R-:W-:Y:S05]  /*19f0*/  BSYNC.RECONVERGENT B2 ;  /* 0x0000000000027941 */ /* 0x000fea0003800200 */
.L_x_87:
        /* <DEDUP_REMOVED lines=13> */
.L_x_84:
[----:B------:R-:W-:Y:S05]  /*1ad0*/  BSYNC.RECONVERGENT B1 ;  /* 0x0000000000017941 */ /* 0x000fea0003800200 */
.L_x_83:
        /* <DEDUP_REMOVED lines=27> */
[----:B-1----:R-:W-:Y:S06]  /*1c90*/  @!P0 BRA `(.L_x_89) ;  /* 0xfffffff400dc8947 */ /* 0x002fec000383ffff */
[----:B------:R-:W-:Y:S05]  /*1ca0*/  BRA `(.L_x_77) ;  /* 0x0000000800687947 */ /* 0x000fea0003800000 */
.L_x_78:
[----:B------:R-:W-:Y:S01]  /*1cb0*/  UISETP.GE.U32.AND UP2, UPT, UR19, 0x3, UPT ;  /* 0x000000031300788c */ /* 0x000fe2000bf46070 */
[----:B------:R-:W-:Y:S01]  /*1cc0*/  IMAD.MOV.U32 R8, RZ, RZ, 0x0 ;  /* 0x00000000ff087424 */ /* 0x000fe200078e00ff */
[----:B------:R-:W-:Y:S01]  /*1cd0*/  ULOP3.LUT UR36, UR18, 0x3, URZ, 0xc0, !UPT ;  /* 0x0000000312247892 */ /* 0x000fe2000f8ec0ff */
[----:B------:R-:W-:Y:S01]  /*1ce0*/  MOV R9, 0xfff00000 ;  /* 0xfff0000000097802 */ /* 0x000fe20000000f00 */
[----:B------:R-:W-:Y:S02]  /*1cf0*/  UMOV UR7, URZ ;  /* 0x000000ff00077c82 */ /* 0x000fe40008000000 */
[----:B------:R-:W-:-:S03]  /*1d00*/  UISETP.NE.AND UP1, UPT, UR36, URZ, UPT ;  /* 0x000000ff2400728c */ /* 0x000fc6000bf25270 */
[----:B------:R-:W-:Y:S08]  /*1d10*/  BRA.U !UP2, `(.L_x_90) ;  /* 0x000000050a5c7547 */ /* 0x000ff0000b800000 */
[----:B------:R-:W1:Y:S01]  /*1d20*/  LDCU.U8 UR20, c[0x0][0x3b8] ;  /* 0x00007700ff1477ac */ /* 0x000e620008000000 */
[----:B------:R-:W-:Y:S01]  /*1d30*/  R2UR UR7, R12 ;  /* 0x000000000c0772ca */ /* 0x000fe200000e0000 */
[----:B------:R-:W-:Y:S01]  /*1d40*/  IMAD.MOV.U32 R8, RZ, RZ, 0x0 ;  /* 0x00000000ff087424 */ /* 0x000fe200078e00ff */
[----:B------:R-:W2:Y:S01]  /*1d50*/  LDCU.U8 UR21, c[0x0][0x3b8] ;  /* 0x00007700ff1577ac */ /* 0x000ea20008000000 */
[----:B------:R-:W-:Y:S01]  /*1d60*/  IMAD.MOV.U32 R9, RZ, RZ, -0x100000 ;  /* 0xfff00000ff097424 */ /* 0x000fe200078e00ff */
[----:B------:R-:W-:Y:S02]  /*1d70*/  ULEA UR8, UR17, UR36, 0x6 ;  /* 0x0000002411087291 */ /* 0x000fe4000f8e30ff */
[----:B------:R-:W-:Y:S02]  /*1d80*/  UIADD3 UR35, UPT, UPT, UR27, 0x210, URZ ;  /* 0x000002101b237890 */ /* 0x000fe4000fffe0ff */
[----:B------:R-:W-:-:S05]  /*1d90*/  ULEA UR33, UR17, 0x3, 0x6 ;  /* 0x0000000311217891 */ /* 0x000fca000f8e30ff */
[----:B------:R-:W-:Y:S02]  /*1da0*/  UIADD3 UR7, UPT, UPT, UR7, -UR36, URZ ;  /* 0x8000002407077290 */ /* 0x000fe4000fffe0ff */
[----:B------:R-:W-:Y:S02]  /*1db0*/  UIADD3 UR8, UPT, UPT, -UR18, UR8, URZ ;  /* 0x0000000812087290 */ /* 0x000fe4000fffe1ff */
[----:B-1----:R-:W-:Y:S02]  /*1dc0*/  UPRMT UR20, UR20, 0x8880, URZ ;  /* 0x0000888014147896 */ /* 0x002fe400080000ff */
[----:B--2---:R-:W-:-:S12]  /*1dd0*/  UPRMT UR21, UR21, 0x8880, URZ ;  /* 0x0000888015157896 */ /* 0x004fd800080000ff */
.L_x_91:
[----:B------:R-:W-:Y:S01]  /*1de0*/  UIADD3 UR34, UPT, UPT, UR33, -0x3, URZ ;  /* 0xfffffffd21227890 */ /* 0x000fe2000fffe0ff */
[----:B0-----:R-:W-:Y:S01]  /*1df0*/  IMAD.MOV.U32 R15, RZ, RZ, R8 ;  /* 0x000000ffff0f7224 */ /* 0x001fe200078e0008 */
        /* <DEDUP_REMOVED lines=73> */
.L_x_90:
[----:B------:R-:W-:Y:S05]  /*2290*/  BRA.U !UP1, `(.L_x_77) ;  /* 0x0000000109ec7547 */ /* 0x000fea000b800000 */
[----:B------:R-:W1:Y:S01]  /*22a0*/  LDCU.U8 UR8, c[0x0][0x3b8] ;  /* 0x00007700ff0877ac */ /* 0x000e620008000000 */
[----:B------:R-:W-:Y:S01]  /*22b0*/  IMAD.MOV.U32 R16, RZ, RZ, R9 ;  /* 0x000000ffff107224 */ /* 0x000fe200078e0009 */
[----:B------:R-:W-:Y:S02]  /*22c0*/  UISETP.NE.AND UP1, UPT, UR36, 0x1, UPT ;  /* 0x000000012400788c */ /* 0x000fe4000bf25270 */
[----:B-1----:R-:W-:Y:S02]  /*22d0*/  UPRMT UR20, UR8, 0x8880, URZ ;  /* 0x0000888008147896 */ /* 0x002fe400080000ff */
[----:B------:R-:W-:Y:S02]  /*22e0*/  ULEA UR8, UR17, UR7, 0x6 ;  /* 0x0000000711087291 */ /* 0x000fe4000f8e30ff */
[----:B------:R-:W-:Y:S02]  /*22f0*/  ULEA UR7, UR7, UR30, 0x3 ;  /* 0x0000001e07077291 */ /* 0x000fe4000f8e18ff */
[----:B------:R-:W-:-:S04]  /*2300*/  ISETP.NE.AND P0, PT, RZ, UR20, PT ;  /* 0x00000014ff007c0c */ /* 0x000fc8000bf05270 */
[----:B------:R-:W-:-:S13]  /*2310*/  ISETP.LT.U32.AND P1, PT, R7, UR8, P0 ;  /* 0x0000000807007c0c */ /* 0x000fda0008721070 */
[----:B------:R-:W-:Y:S01]  /*2320*/  @!P1 IMAD.MOV.U32 R12, RZ, RZ, R32 ;  /* 0x000000ffff0c9224 */ /* 0x000fe200078e0020 */
[----:B------:R-:W-:Y:S01]  /*2330*/  @!P1 MOV R13, R33 ;  /* 0x00000021000d9202 */ /* 0x000fe20000000f00 */
[----:B0-----:R-:W-:Y:S01]  /*2340*/  @P1 IMAD.MOV.U32 R14, RZ, RZ, 0x0 ;  /* 0x00000000ff0e1424 */ /* 0x001fe200078e00ff */
        /* <DEDUP_REMOVED lines=11> */
[----:B-1----:R-:W-:Y:S06]  /*2400*/  BRA.U !UP1, `(.L_x_77) ;  /* 0x0000000109907547 */ /* 0x002fec000b800000 */
[----:B------:R-:W-:Y:S01]  /*2410*/  UIADD3 UR20, UPT, UPT, UR8, 0x1, URZ ;  /* 0x0000000108147890 */ /* 0x000fe2000fffe0ff */
[----:B------:R-:W-:Y:S01]  /*2420*/  IMAD.MOV.U32 R16, RZ, RZ, R9 ;  /* 0x000000ffff107224 */ /* 0x000fe200078e0009 */
[----:B------:R-:W-:-:S04]  /*2430*/  UISETP.NE.AND UP1, UPT, UR36, 0x2, UPT ;  /* 0x000000022400788c */ /* 0x000fc8000bf25270 */
[----:B------:R-:W-:-:S13]  /*2440*/  ISETP.LT.U32.AND P1, PT, R7, UR20, P0 ;  /* 0x0000001407007c0c */ /* 0x000fda0008721070 */
[----:B------:R-:W-:Y:S01]  /*2450*/  @!P1 MOV R12, R32 ;  /* 0x00000020000c9202 */ /* 0x000fe20000000f00 */
[----:B------:R-:W-:Y:S01]  /*2460*/  @!P1 IMAD.MOV.U32 R13, RZ, RZ, R33 ;  /* 0x000000ffff0d9224 */ /* 0x000fe200078e0021 */
[----:B------:R-:W-:Y:S01]  /*2470*/  @P1 MOV R12, 0x0 ;  /* 0x00000000000c1802 */ /* 0x000fe20000000f00 */
[----:B------:R-:W-:Y:S01]  /*2480*/  @P1 IMAD.MOV.U32 R14, RZ, RZ, 0x0 ;  /* 0x00000000ff0e1424 */ /* 0x000fe200078e00ff */
[----:B------:R1:W-:Y:S01]  /*2490*/  @!P1 STL.64 [UR7+0x8], R32 ;  /* 0x00000820ff009987 */ /* 0x0003e20008100a07 */
[----:B------:R-:W-:Y:S02]  /*24a0*/  @P1 IMAD.MOV.U32 R15, RZ, RZ, -0x100000 ;  /* 0xfff00000ff0f1424 */ /* 0x000fe400078e00ff */
[----:B------:R-:W-:-:S03]  /*24b0*/  @P1 IMAD.MOV.U32 R13, RZ, RZ, -0x100000 ;  /* 0xfff00000ff0d1424 */ /* 0x000fc600078e00ff */
[----:B------:R1:W-:Y:S03]  /*24c0*/  @P1 STL.64 [UR7+0x8], R14 ;  /* 0x0000080eff001987 */ /* 0x0003e60008100a07 */
[----:B------:R-:W-:Y:S01]  /*24d0*/  DSETP.MAX.AND P1, P4, R8, R12, PT ;  /* 0x0000000c0800722a */ /* 0x000fe20003c2f000 */
[----:B------:R-:W-:-:S05]  /*24e0*/  IMAD.MOV.U32 R9, RZ, RZ, R13 ;  /* 0x000000ffff097224 */ /* 0x000fca00078e000d */
[----:B------:R-:W-:Y:S02]  /*24f0*/  SEL R8, R8, R12, P1 ;  /* 0x0000000c08087207 */ /* 0x000fe40000800000 */
[----:B------:R-:W-:-:S06]  /*2500*/  FSEL R17, R16, R9, P1 ;  /* 0x0000000910117208 */ /* 0x000fcc0000800000 */
[----:B------:R-:W-:-:S04]  /*2510*/  @P4 LOP3.LUT R17, R9, 0x80000, RZ, 0xfc, !PT ;  /* 0x0008000009114812 */ /* 0x000fc800078efcff */
[----:B------:R-:W-:Y:S01]  /*2520*/  MOV R9, R17 ;  /* 0x0000001100097202 */ /* 0x000fe20000000f00 */
[----:B-1----:R-:W-:Y:S06]  /*2530*/  BRA.U !UP1, `(.L_x_77) ;  /* 0x0000000109447547 */ /* 0x002fec000b800000 */
[----:B------:R-:W-:Y:S01]  /*2540*/  UIADD3 UR8, UPT, UPT, UR8, 0x2, URZ ;  /* 0x0000000208087890 */ /* 0x000fe2000fffe0ff */
[----:B------:R-:W-:-:S05]  /*2550*/  MOV R16, R9 ;  /* 0x0000000900107202 */ /* 0x000fca0000000f00 */
[----:B------:R-:W-:-:S13]  /*2560*/  ISETP.LT.U32.AND P0, PT, R7, UR8, P0 ;  /* 0x0000000807007c0c */ /* 0x000fda0008701070 */
[----:B------:R-:W-:Y:S01]  /*2570*/  @!P0 IMAD.MOV.U32 R12, RZ, RZ, R32 ;  /* 0x000000ffff0c8224 */ /* 0x000fe200078e0020 */
[----:B------:R-:W-:Y:S01]  /*2580*/  @P0 MOV R15, 0xfff00000 ;  /* 0xfff00000000f0802 */ /* 0x000fe20000000f00 */
[----:B------:R-:W-:Y:S01]  /*2590*/  @!P0 IMAD.MOV.U32 R13, RZ, RZ, R33 ;  /* 0x000000ffff0d8224 */ /* 0x000fe200078e0021 */
[----:B------:R1:W-:Y:S01]  /*25a0*/  @!P0 STL.64 [UR7+0x10], R32 ;  /* 0x00001020ff008987 */ /* 0x0003e20008100a07 */
[----:B------:R-:W-:Y:S02]  /*25b0*/  @P0 IMAD.MOV.U32 R14, RZ, RZ, 0x0 ;  /* 0x00000000ff0e0424 */ /* 0x000fe400078e00ff */
        /* <DEDUP_REMOVED lines=8> */
[----:B-1----:R-:W-:-:S07]  /*2640*/  IMAD.MOV.U32 R9, RZ, RZ, R19 ;  /* 0x000000ffff097224 */ /* 0x002fce00078e0013 */
.L_x_77:
[----:B------:R-:W-:Y:S01]  /*2650*/  DSETP.MAX.AND P0, P1, R30, R8, PT ;  /* 0x000000081e00722a */ /* 0x000fe2000390f000 */
[----:B------:R-:W-:Y:S01]  /*2660*/  IMAD.MOV.U32 R12, RZ, RZ, R31 ;  /* 0x000000ffff0c7224 */ /* 0x000fe200078e001f */
[----:B------:R-:W-:-:S04]  /*2670*/  MOV R13, R9 ;  /* 0x00000009000d7202 */ /* 0x000fc80000000f00 */
[----:B0-----:R-:W-:Y:S02]  /*2680*/  FSEL R15, R12, R13, P0 ;  /* 0x0000000d0c0f7208 */ /* 0x001fe40000000000 */
        /* <DEDUP_REMOVED lines=16> */
.L_x_104:
        /* <DEDUP_REMOVED lines=67> */
.L_x_97:
[----:B------:R-:W-:Y:S05]  /*2bc0*/  BSYNC.RECONVERGENT B2 ;  /* 0x0000000000027941 */ /* 0x000fea0003800200 */
.L_x_96:
[----:B------:R0:W-:Y:S01]  /*2bd0*/  STL.64 [R27], R24 ;  /* 0x000000181b007387 */ /* 0x0001e20000100a00 */
[----:B------:R-:W-:Y:S01]  /*2be0*/  DADD R12, R12, R24 ;  /* 0x000000000c0c7229 */ /* 0x000fe20000000018 */
[----:B------:R-:W-:Y:S10]  /*2bf0*/  BRA `(.L_x_98) ;  /* 0x0000000000047947 */ /* 0x000ff40003800000 */
.L_x_95:
[----:B------:R1:W-:Y:S02]  /*2c00*/  STL.64 [R27], RZ ;  /* 0x000000ff1b007387 */ /* 0x0003e40000100a00 */
.L_x_98:
[----:B------:R-:W-:Y:S05]  /*2c10*/  BSYNC.RECONVERGENT B1 ;  /* 0x0000000000017941 */ /* 0x000fea0003800200 */
.L_x_94:
        /* <DEDUP_REMOVED lines=63> */
.L_x_102:
[----:B------:R-:W-:Y:S05]  /*3010*/  BSYNC.RECONVERGENT B2 ;  /* 0x0000000000027941 */ /* 0x000fea0003800200 */
.L_x_101:
[----:B------:R3:W-:Y:S01]  /*3020*/  STL.64 [R27+0x8], R24 ;  /* 0x000008181b007387 */ /* 0x0007e20000100a00 */
[----:B------:R-:W-:Y:S01]  /*3030*/  DADD R12, R12, R24 ;  /* 0x000000000c0c7229 */ /* 0x000fe20000000018 */
[----:B------:R-:W-:Y:S10]  /*3040*/  BRA `(.L_x_103) ;  /* 0x0000000000047947 */ /* 0x000ff40003800000 */
.L_x_100:
[----:B------:R2:W-:Y:S02]  /*3050*/  STL.64 [R27+0x8], RZ ;  /* 0x000008ff1b007387 */ /* 0x0005e40000100a00 */
.L_x_103:
[----:B------:R-:W-:Y:S05]  /*3060*/  BSYNC.RECONVERGENT B1 ;  /* 0x0000000000017941 */ /* 0x000fea0003800200 */
.L_x_99:
[----:B------:R-:W-:Y:S05]  /*3070*/  @P0 BRA `(.L_x_104) ;  /* 0xfffffff400c40947 */ /* 0x000fea000383ffff */
.L_x_93:
        /* <DEDUP_REMOVED lines=66> */
.L_x_108:
[----:B------:R-:W-:Y:S05]  /*34a0*/  BSYNC.RECONVERGENT B2 ;  /* 0x0000000000027941 */ /* 0x000fea0003800200 */
.L_x_107:
[----:B------:R4:W-:Y:S01]  /*34b0*/  STL.64 [R28+0x200], R16 ;  /* 0x000200101c007387 */ /* 0x0009e20000100a00 */
[----:B------:R-:W-:Y:S01]  /*34c0*/  DADD R12, R16, R12 ;  /* 0x00000000100c7229 */ /* 0x000fe2000000000c */
[----:B------:R-:W-:Y:S10]  /*34d0*/  BRA `(.L_x_105) ;  /* 0x0000000000047947 */ /* 0x000ff40003800000 */
.L_x_106:
[----:B------:R4:W-:Y:S02]  /*34e0*/  STL.64 [R28+0x200], RZ ;  /* 0x000200ff1c007387 */ /* 0x0009e40000100a00 */
.L_x_105:
[----:B------:R-:W-:Y:S05]  /*34f0*/  BSYNC.RECONVERGENT B1 ;  /* 0x0000000000017941 */ /* 0x000fea0003800200 */
.L_x_92:
        /* <DEDUP_REMOVED lines=59> */
.L_x_110:
[----:B------:R-:W-:Y:S05]  /*38b0*/  BSYNC.RECONVERGENT B1 ;  /* 0x0000000000017941 */ /* 0x000fea0003800200 */
.L_x_109:
        /* <DEDUP_REMOVED lines=8> */
.L_x_116:
        /* <DEDUP_REMOVED lines=9> */
.L_x_113:
        /* <DEDUP_REMOVED lines=79> */
.L_x_112:
        /* <DEDUP_REMOVED lines=57> */
.L_x_114:
        /* <DEDUP_REMOVED lines=32> */
.L_x_115:
        /* <DEDUP_REMOVED lines=26> */
.L_x_111:
        /* <DEDUP_REMOVED lines=10> */
.L_x_76:
[----:B------:R-:W-:Y:S05]  /*4690*/  BSYNC.RECONVERGENT B0 ;  /* 0x0000000000007941 */ /* 0x000fea0003800200 */
.L_x_75:
[----:B------:R-:W-:Y:S06]  /*46a0*/  BAR.SYNC.DEFER_BLOCKING 0x0 ;  /* 0x0000000000007b1d */ /* 0x000fec0000010000 */
[----:B------:R-:W-:Y:S05]  /*46b0*/  BRA.U UP0, `(.L_x_117) ;  /* 0xffffffc500987547 */ /* 0x000fea000b83ffff */
.L_x_68:
        /* <DEDUP_REMOVED lines=18> */
[----:B-12-4-:R-:W-:-:S08]  /*47e0*/  DFMA R8, R6, -R34, 1 ;  /* 0x3ff000000608742b */ /* 0x016fd00000000822 */
[----:B------:R-:W-:Y:S01]  /*47f0*/  DFMA R6, R6, R8, R6 ;  /* 0x000000080606722b */ /* 0x000fe20000000006 */
[----:B------:R-:W-:Y:S10]  /*4800*/  @P0 BRA `(.L_x_119) ;  /* 0x0000000000180947 */ /* 0x000ff40003800000 */
[----:B------:R-:W-:Y:S01]  /*4810*/  LOP3.LUT R2, R35, 0x7fffffff, RZ, 0xc0, !PT ;  /* 0x7fffffff23027812 */ /* 0x000fe200078ec0ff */
[----:B------:R-:W-:Y:S01]  /*4820*/  IMAD.MOV.U32 R11, RZ, RZ, R35 ;  /* 0x000000ffff0b7224 */ /* 0x000fe200078e0023 */
[----:B------:R-:W-:-:S03]  /*4830*/  MOV R10, R34 ;  /* 0x00000022000a7202 */ /* 0x000fc60000000f00 */
[----:B------:R-:W-:Y:S01]  /*4840*/  VIADD R3, R2, 0xfff00000 ;  /* 0xfff0000002037836 */ /* 0x000fe20000000000 */
[----:B------:R-:W-:-:S07]  /*4850*/  MOV R2, 0x4870 ;  /* 0x0000487000027802 */ /* 0x000fce0000000f00 */
[----:B------:R-:W-:Y:S05]  /*4860*/  CALL.REL.NOINC `($__internal_1_$__cuda_sm20_dblrcp_rn_slowpath_v3) ;  /* 0x0000000c009c7944 */ /* 0x000fea0003c00000 */
.L_x_119:
[----:B------:R-:W-:Y:S05]  /*4870*/  BSYNC.RECONVERGENT B0 ;  /* 0x0000000000007941 */ /* 0x000fea0003800200 */
.L_x_118:
        /* <DEDUP_REMOVED lines=40> */
[----:B------:R-:W-:-:S07]  /*4b00*/  IMAD.X R27, RZ, RZ, R6, P2 ;  /* 0x000000ffff1b7224 */ /* 0x000fce00010e0606 */
.L_x_121:
        /* <DEDUP_REMOVED lines=17> */
[----:B------:R0:W-:Y:S08]  /*4c20*/  F2F.F32.F64 R28, R36 ;  /* 0x00000024001c7310 */ /* 0x0001f00000301000 */
[----:B------:R1:W-:Y:S01]  /*4c30*/  F2F.F32.F64 R29, R38 ;  /* 0x00000026001d7310 */ /* 0x0003e20000301000 */
[----:B0-----:R-:W-:-:S07]  /*4c40*/  DMUL R36, R2, R12 ;  /* 0x0000000c02247228 */ /* 0x001fce0000000000 */
[----:B------:R-:W-:Y:S01]  /*4c50*/  F2F.F64.F32 R32, R16 ;  /* 0x0000001000207310 */ /* 0x000fe20000201800 */
[----:B-1----:R-:W-:-:S07]  /*4c60*/  DMUL R38, R2, R14 ;  /* 0x0000000e02267228 */ /* 0x002fce0000000000 */
[----:B----4-:R-:W0:Y:S08]  /*4c70*/  F2F.F64.F32 R12, R4 ;  /* 0x00000004000c7310 */ /* 0x010e300000201800 */
[----:B------:R-:W-:Y:S01]  /*4c80*/  F2F.F64.F32 R14, R6 ;  /* 0x00000006000e7310 */ /* 0x000fe20000201800 */
[----:B0-----:R-:W-:-:S07]  /*4c90*/  DMUL R42, R2, R12 ;  /* 0x0000000c022a7228 */ /* 0x001fce0000000000 */
[----:B------:R0:W-:Y:S08]  /*4ca0*/  F2F.F32.F64 R24, R34 ;  /* 0x0000002200187310 */ /* 0x0001f00000301000 */
[----:B------:R-:W1:Y:S01]  /*4cb0*/  F2F.F64.F32 R40, R17 ;  /* 0x0000001100287310 */ /* 0x000e620000201800 */
[----:B0-----:R-:W-:-:S07]  /*4cc0*/  DMUL R34, R2, R32 ;  /* 0x0000002002227228 */ /* 0x001fce0000000000 */
[----:B------:R0:W-:Y:S01]  /*4cd0*/  F2F.F32.F64 R32, R36 ;  /* 0x0000002400207310 */ /* 0x0001e20000301000 */
        /* <DEDUP_REMOVED lines=12> */
[----:B------:R1:W-:Y:S01]  /*4da0*/  F2F.F32.F64 R33, R40 ;  /* 0x0000002800217310 */ /* 0x0003e20000301000 */
[----:B0-----:R-:W-:-:S07]  /*4db0*/  DMUL R4, R2, R4 ;  /* 0x0000000402047228 */ /* 0x001fce0000000000 */
[----:B------:R-:W0:Y:S01]  /*4dc0*/  F2F.F32.F64 R30, R30 ;  /* 0x0000001e001e7310 */ /* 0x000e220000301000 */
[----:B-1----:R-:W-:-:S07]  /*4dd0*/  DMUL R40, R2, R16 ;  /* 0x0000001002287228 */ /* 0x002fce0000000000 */
[----:B------:R-:W1:Y:S08]  /*4de0*/  F2F.F32.F64 R34, R34 ;  /* 0x0000002200227310 */ /* 0x000e700000301000 */
[----:B------:R-:W2:Y:S08]  /*4df0*/  F2F.F32.F64 R31, R38 ;  /* 0x00000026001f7310 */ /* 0x000eb00000301000 */
[----:B------:R-:W3:Y:S08]  /*4e00*/  F2F.F32.F64 R35, R42 ;  /* 0x0000002a00237310 */ /* 0x000ef00000301000 */
[----:B------:R-:W4:Y:S08]  /*4e10*/  F2F.F32.F64 R16, R40 ;  /* 0x0000002800107310 */ /* 0x000f300000301000 */
[----:B------:R-:W5:Y:S08]  /*4e20*/  F2F.F32.F64 R17, R36 ;  /* 0x0000002400117310 */ /* 0x000f700000301000 */
[----:B------:R-:W5:Y:S08]  /*4e30*/  F2F.F32.F64 R18, R18 ;  /* 0x0000001200127310 */ /* 0x000f700000301000 */
[----:B------:R0:W5:Y:S08]  /*4e40*/  F2F.F32.F64 R39, R4 ;  /* 0x0000000400277310 */ /* 0x0001700000301000 */
[----:B------:R-:W5:Y:S01]  /*4e50*/  F2F.F32.F64 R13, R12 ;  /* 0x0000000c000d7310 */ /* 0x000f620000301000 */
[----:B0-----:R-:W-:Y:S01]  /*4e60*/  MOV R4, R26 ;  /* 0x0000001a00047202 */ /* 0x001fe20000000f00 */
[----:B------:R-:W-:-:S03]  /*4e70*/  IMAD.MOV.U32 R5, RZ, RZ, R27 ;  /* 0x000000ffff057224 */ /* 0x000fc600078e001b */
[----:B------:R-:W-:-:S03]  /*4e80*/  IADD3 R26, P1, PT, R4, 0x40, RZ ;  /* 0x00000040041a7810 */ /* 0x000fc60007f3e0ff */
[----:B------:R-:W0:Y:S01]  /*4e90*/  F2F.F32.F64 R7, R6 ;  /* 0x0000000600077310 */ /* 0x000e220000301000 */
[----:B------:R0:W-:Y:S01]  /*4ea0*/  STG.E desc[UR22][R4.64+-0x20], R24 ;  /* 0xffffe01804007986 */ /* 0x0001e2000c101916 */
[----:B------:R-:W-:-:S03]  /*4eb0*/  IMAD.X R27, RZ, RZ, R5, P1 ;  /* 0x000000ffff1b7224 */ /* 0x000fc600008e0605 */
[----:B------:R0:W-:Y:S03]  /*4ec0*/  STG.E desc[UR22][R4.64+-0x1c], R28 ;  /* 0xffffe41c04007986 */ /* 0x0001e6000c101916 */
[----:B------:R-:W0:Y:S01]  /*4ed0*/  F2F.F32.F64 R15, R14 ;  /* 0x0000000e000f7310 */ /* 0x000e220000301000 */
[----:B------:R0:W-:Y:S04]  /*4ee0*/  STG.E desc[UR22][R4.64+-0x18], R30 ;  /* 0xffffe81e04007986 */ /* 0x0001e8000c101916 */
[----:B------:R0:W-:Y:S04]  /*4ef0*/  STG.E desc[UR22][R4.64+-0x14], R29 ;  /* 0xffffec1d04007986 */ /* 0x0001e8000c101916 */
[----:B-1----:R1:W-:Y:S04]  /*4f00*/  STG.E desc[UR22][R4.64+-0x10], R34 ;  /* 0xfffff02204007986 */ /* 0x0023e8000c101916 */
[----:B------:R1:W-:Y:S04]  /*4f10*/  STG.E desc[UR22][R4.64+-0xc], R33 ;  /* 0xfffff42104007986 */ /* 0x0003e8000c101916 */
[----:B------:R1:W-:Y:S04]  /*4f20*/  STG.E desc[UR22][R4.64+-0x8], R32 ;  /* 0xfffff82004007986 */ /* 0x0003e8000c101916 */
[----:B--2---:R1:W-:Y:S04]  /*4f30*/  STG.E desc[UR22][R4.64+-0x4], R31 ;  /* 0xfffffc1f04007986 */ /* 0x0043e8000c101916 */
[----:B---3--:R1:W-:Y:S04]  /*4f40*/  STG.E desc[UR22][R4.64], R35 ;  /* 0x0000002304007986 */ /* 0x0083e8000c101916 */
[----:B----4-:R1:W-:Y:S04]  /*4f50*/  STG.E desc[UR22][R4.64+0x4], R16 ;  /* 0x0000041004007986 */ /* 0x0103e8000c101916 */
[----:B-----5:R1:W-:Y:S04]  /*4f60*/  STG.E desc[UR22][R4.64+0x8], R17 ;  /* 0x0000081104007986 */ /* 0x0203e8000c101916 */
[----:B------:R1:W-:Y:S04]  /*4f70*/  STG.E desc[UR22][R4.64+0xc], R18 ;  /* 0x00000c1204007986 */ /* 0x0003e8000c101916 */
[----:B------:R1:W-:Y:S04]  /*4f80*/  STG.E desc[UR22][R4.64+0x10], R39 ;  /* 0x0000102704007986 */ /* 0x0003e8000c101916 */
[----:B------:R1:W-:Y:S04]  /*4f90*/  STG.E desc[UR22][R4.64+0x14], R13 ;  /* 0x0000140d04007986 */ /* 0x0003e8000c101916 */
[----:B0-----:R1:W-:Y:S04]  /*4fa0*/  STG.E desc[UR22][R4.64+0x18], R7 ;  /* 0x0000180704007986 */ /* 0x0013e8000c101916 */
[----:B------:R1:W-:Y:S01]  /*4fb0*/  STG.E desc[UR22][R4.64+0x1c], R15 ;  /* 0x00001c0f04007986 */ /* 0x0003e2000c101916 */
[----:B------:R-:W-:Y:S05]  /*4fc0*/  BRA.U UP0, `(.L_x_121) ;  /* 0xfffffff900d07547 */ /* 0x000fea000b83ffff */
.L_x_120:
        /* <DEDUP_REMOVED lines=12> */
[----:B------:R-:W2:Y:S04]  /*5090*/  LDL.128 R28, [UR7] ;  /* 0x00000007ff1c7983 */ /* 0x000ea80008100c00 */
[----:B------:R-:W3:Y:S01]  /*50a0*/  LDL.128 R4, [UR7+0x10] ;  /* 0x00001007ff047983 */ /* 0x000ee20008100c00 */
[----:B--2---:R-:W1:Y:S08]  /*50b0*/  F2F.F64.F32 R10, R28 ;  /* 0x0000001c000a7310 */ /* 0x004e700000201800 */
[----:B------:R-:W2:Y:S01]  /*50c0*/  F2F.F64.F32 R14, R29 ;  /* 0x0000001d000e7310 */ /* 0x000ea20000201800 */
[----:B-1----:R-:W-:-:S07]  /*50d0*/  DMUL R12, R2, R10 ;  /* 0x0000000a020c7228 */ /* 0x002fce0000000000 */
[----:B------:R-:W1:Y:S01]  /*50e0*/  F2F.F64.F32 R16, R30 ;  /* 0x0000001e00107310 */ /* 0x000e620000201800 */
[----:B--2---:R-:W-:-:S07]  /*50f0*/  DMUL R10, R2, R14 ;  /* 0x0000000e020a7228 */ /* 0x004fce0000000000 */
[----:B------:R-:W2:Y:S01]  /*5100*/  F2F.F64.F32 R18, R31 ;  /* 0x0000001f00127310 */ /* 0x000ea20000201800 */
[----:B-1----:R-:W-:-:S07]  /*5110*/  DMUL R16, R2, R16 ;  /* 0x0000001002107228 */ /* 0x002fce0000000000 */
[----:B---3--:R-:W1:Y:S01]  /*5120*/  F2F.F64.F32 R14, R4 ;  /* 0x00000004000e7310 */ /* 0x008e620000201800 */
[----:B--2---:R-:W-:-:S07]  /*5130*/  DMUL R18, R2, R18 ;  /* 0x0000001202127228 */ /* 0x004fce0000000000 */
[----:B------:R-:W2:Y:S01]  /*5140*/  F2F.F64.F32 R22, R5 ;  /* 0x0000000500167310 */ /* 0x000ea20000201800 */
[----:B-1----:R-:W-:-:S07]  /*5150*/  DMUL R14, R2, R14 ;  /* 0x0000000e020e7228 */ /* 0x002fce0000000000 */
[----:B------:R-:W1:Y:S01]  /*5160*/  F2F.F64.F32 R26, R6 ;  /* 0x00000006001a7310 */ /* 0x000e620000201800 */
[----:B--2---:R-:W-:-:S07]  /*5170*/  DMUL R22, R2, R22 ;  /* 0x0000001602167228 */ /* 0x004fce0000000000 */
[----:B------:R-:W2:Y:S01]  /*5180*/  F2F.F64.F32 R28, R7 ;  /* 0x00000007001c7310 */ /* 0x000ea20000201800 */
[----:B-1----:R-:W-:-:S07]  /*5190*/  DMUL R26, R2, R26 ;  /* 0x0000001a021a7228 */ /* 0x002fce0000000000 */
[----:B------:R1:W-:Y:S01]  /*51a0*/  F2F.F32.F64 R10, R10 ;  /* 0x0000000a000a7310 */ /* 0x0003e20000301000 */
[----:B--2---:R-:W-:-:S07]  /*51b0*/  DMUL R28, R2, R28 ;  /* 0x0000001c021c7228 */ /* 0x004fce0000000000 */
[----:B------:R-:W2:Y:S01]  /*51c0*/  F2F.F32.F64 R9, R12 ;  /* 0x0000000c00097310 */ /* 0x000ea20000301000 */
[----:B-1----:R-:W-:Y:S01]  /*51d0*/  IADD3 R11, P0, PT, R20, UR6, RZ ;  /* 0x00000006140b7c10 */ /* 0x002fe2000ff1e0ff */
[----:B------:R-:W-:-:S04]  /*51e0*/  UIADD3 UR6, UPT, UPT, UR6, 0x8, URZ ;  /* 0x0000000806067890 */ /* 0x000fc8000fffe0ff */
[----:B------:R-:W-:Y:S02]  /*51f0*/  IMAD.X R6, RZ, RZ, R8, P0 ;  /* 0x000000ffff067224 */ /* 0x000fe400000e0608 */
[----:B------:R-:W1:Y:S01]  /*5200*/  F2F.F32.F64 R17, R16 ;  /* 0x0000001000117310 */ /* 0x000e620000301000 */
[----:B0-----:R-:W-:-:S04]  /*5210*/  LEA R4, P0, R11, UR16, 0x2 ;  /* 0x000000100b047c11 */ /* 0x001fc8000f8010ff */
[----:B------:R-:W-:-:S03]  /*5220*/  LEA.HI.X R5, R11, UR17, R6, 0x2, P0 ;  /* 0x000000110b057c11 */ /* 0x000fc600080f1406 */
[----:B------:R-:W0:Y:S02]  /*5230*/  F2F.F32.F64 R19, R18 ;  /* 0x0000001200137310 */ /* 0x000e240000301000 */
[----:B--2---:R2:W-:Y:S04]  /*5240*/  STG.E desc[UR22][R4.64], R9 ;  /* 0x0000000904007986 */ /* 0x0045e8000c101916 */
[----:B------:R2:W-:Y:S02]  /*5250*/  STG.E desc[UR22][R4.64+0x4], R10 ;  /* 0x0000040a04007986 */ /* 0x0005e4000c101916 */
[----:B------:R-:W3:Y:S02]  /*5260*/  F2F.F32.F64 R15, R14 ;  /* 0x0000000e000f7310 */ /* 0x000ee40000301000 */
[----:B-1----:R2:W-:Y:S04]  /*5270*/  STG.E desc[UR22][R4.64+0x8], R17 ;  /* 0x0000081104007986 */ /* 0x0025e8000c101916 */
[----:B0-----:R2:W-:Y:S02]  /*5280*/  STG.E desc[UR22][R4.64+0xc], R19 ;  /* 0x00000c1304007986 */ /* 0x0015e4000c101916 */
[----:B------:R-:W0:Y:S02]  /*5290*/  F2F.F32.F64 R23, R22 ;  /* 0x0000001600177310 */ /* 0x000e240000301000 */
[----:B---3--:R2:W-:Y:S06]  /*52a0*/  STG.E desc[UR22][R4.64+0x10], R15 ;  /* 0x0000100f04007986 */ /* 0x0085ec000c101916 */
[----:B------:R-:W1:Y:S01]  /*52b0*/  F2F.F32.F64 R27, R26 ;  /* 0x0000001a001b7310 */ /* 0x000e620000301000 */
[----:B0-----:R2:W-:Y:S07]  /*52c0*/  STG.E desc[UR22][R4.64+0x14], R23 ;  /* 0x0000141704007986 */ /* 0x0015ee000c101916 */
[----:B------:R-:W0:Y:S01]  /*52d0*/  F2F.F32.F64 R29, R28 ;  /* 0x0000001c001d7310 */ /* 0x000e220000301000 */
[----:B-1----:R2:W-:Y:S04]  /*52e0*/  STG.E desc[UR22][R4.64+0x18], R27 ;  /* 0x0000181b04007986 */ /* 0x0025e8000c101916 */
[----:B0-----:R2:W-:Y:S02]  /*52f0*/  STG.E desc[UR22][R4.64+0x1c], R29 ;  /* 0x00001c1d04007986 */ /* 0x0015e4000c101916 */
.L_x_122:
[----:B------:R-:W-:Y:S05]  /*5300*/  @!P1 EXIT ;  /* 0x000000000000994d */ /* 0x000fea0003800000 */
[----:B------:R-:W-:Y:S02]  /*5310*/  UISETP.GE.U32.AND UP0, UPT, UR10, 0x4, UPT ;  /* 0x000000040a00788c */ /* 0x000fe4000bf06070 */
[----:B------:R-:W-:-:S06]  /*5320*/  ULOP3.LUT UR7, UR13, 0x3, URZ, 0xc0, !UPT ;  /* 0x000000030d077892 */ /* 0x000fcc000f8ec0ff */
[----:B------:R-:W-:Y:S01]  /*5330*/  ISETP.NE.AND P1, PT, RZ, UR7, PT ;  /* 0x00000007ff007c0c */ /* 0x000fe2000bf25270 */
[----:B------:R-:W-:-:S12]  /*5340*/  BRA.U !UP0, `(.L_x_123) ;  /* 0x0000000108607547 */ /* 0x000fd8000b800000 */
[----:B------:R-:W-:-:S09]  /*5350*/  ULEA UR10, UR6, UR26, 0x2 ;  /* 0x0000001a060a7291 */ /* 0x000fd2000f8e10ff */
[----:B--2---:R-:W2:Y:S01]  /*5360*/  LDL.128 R16, [UR10] ;  /* 0x0000000aff107983 */ /* 0x004ea20008100c00 */
[----:B------:R-:W-:Y:S01]  /*5370*/  IADD3 R20, P0, PT, R20, UR6, RZ ;  /* 0x0000000614147c10 */ /* 0x000fe2000ff1e0ff */
[----:B------:R-:W0:Y:S01]  /*5380*/  LDCU.64 UR10, c[0x0][0x398] ;  /* 0x00007300ff0a77ac */ /* 0x000e220008000a00 */
[----:B------:R-:W-:Y:S01]  /*5390*/  UIADD3 UR6, UPT, UPT, UR6, 0x4, URZ ;  /* 0x0000000406067890 */ /* 0x000fe2000fffe0ff */
[----:B--2---:R-:W1:Y:S08]  /*53a0*/  F2F.F64.F32 R4, R16 ;  /* 0x0000001000047310 */ /* 0x004e700000201800 */
[----:B------:R-:W2:Y:S01]  /*53b0*/  F2F.F64.F32 R6, R17 ;  /* 0x0000001100067310 */ /* 0x000ea20000201800 */
[----:B-1----:R-:W-:-:S07]  /*53c0*/  DMUL R4, R2, R4 ;  /* 0x0000000402047228 */ /* 0x002fce0000000000 */
[----:B------:R-:W1:Y:S01]  /*53d0*/  F2F.F64.F32 R12, R18 ;  /* 0x00000012000c7310 */ /* 0x000e620000201800 */
[----:B--2---:R-:W-:-:S07]  /*53e0*/  DMUL R10, R2, R6 ;  /* 0x00000006020a7228 */ /* 0x004fce0000000000 */
[----:B------:R-:W2:Y:S01]  /*53f0*/  F2F.F64.F32 R14, R19 ;  /* 0x00000013000e7310 */ /* 0x000ea20000201800 */
[----:B------:R-:W-:Y:S02]  /*5400*/  IADD3.X R7, PT, PT, RZ, R8, RZ, P0, !PT ;  /* 0x00000008ff077210 */ /* 0x000fe400007fe4ff */
[----:B0-----:R-:W-:Y:S01]  /*5410*/  LEA R6, P0, R20, UR10, 0x2 ;  /* 0x0000000a14067c11 */ /* 0x001fe2000f8010ff */
[----:B-1----:R-:W-:-:S04]  /*5420*/  DMUL R12, R2, R12 ;  /* 0x0000000c020c7228 */ /* 0x002fc80000000000 */
[----:B------:R-:W0:Y:S01]  /*5430*/  F2F.F32.F64 R5, R4 ;  /* 0x0000000400057310 */ /* 0x000e220000301000 */
[----:B------:R-:W-:Y:S01]  /*5440*/  LEA.HI.X R7, R20, UR11, R7, 0x2, P0 ;  /* 0x0000000b14077c11 */ /* 0x000fe200080f1407 */
[----:B--2---:R-:W-:-:S06]  /*5450*/  DMUL R14, R2, R14 ;  /* 0x0000000e020e7228 */ /* 0x004fcc0000000000 */
[----:B------:R-:W1:Y:S01]  /*5460*/  F2F.F32.F64 R11, R10 ;  /* 0x0000000a000b7310 */ /* 0x000e620000301000 */
[----:B0-----:R0:W-:Y:S07]  /*5470*/  STG.E desc[UR22][R6.64], R5 ;  /* 0x0000000506007986 */ /* 0x0011ee000c101916 */
[----:B------:R-:W2:Y:S01]  /*5480*/  F2F.F32.F64 R13, R12 ;  /* 0x0000000c000d7310 */ /* 0x000ea20000301000 */
[----:B-1----:R0:W-:Y:S07]  /*5490*/  STG.E desc[UR22][R6.64+0x4], R11 ;  /* 0x0000040b06007986 */ /* 0x0021ee000c101916 */
[----:B------:R-:W1:Y:S01]  /*54a0*/  F2F.F32.F64 R15, R14 ;  /* 0x0000000e000f7310 */ /* 0x000e620000301000 */
[----:B--2---:R0:W-:Y:S04]  /*54b0*/  STG.E desc[UR22][R6.64+0x8], R13 ;  /* 0x0000080d06007986 */ /* 0x0041e8000c101916 */
[----:B-1----:R0:W-:Y:S02]  /*54c0*/  STG.E desc[UR22][R6.64+0xc], R15 ;  /* 0x00000c0f06007986 */ /* 0x0021e4000c101916 */
.L_x_123:
[----:B------:R-:W-:Y:S05]  /*54d0*/  @!P1 EXIT ;  /* 0x000000000000994d */ /* 0x000fea0003800000 */
[----:B------:R-:W-:Y:S01]  /*54e0*/  IADD3 R25, P0, PT, R25, R0, RZ ;  /* 0x0000000019197210 */ /* 0x000fe20007f1e0ff */
[----:B--2---:R-:W-:Y:S01]  /*54f0*/  IMAD.U32 R4, RZ, RZ, UR4 ;  /* 0x00000004ff047e24 */ /* 0x004fe2000f8e00ff */
        /* <DEDUP_REMOVED lines=16> */
.L_x_124:
[----:B------:R-:W2:Y:S01]  /*5600*/  LDL R0, [UR6] ;  /* 0x00000006ff007983 */ /* 0x000ea20008100800 */
[----:B------:R-:W-:Y:S02]  /*5610*/  UIADD3 UR5, UPT, UPT, UR5, 0x1, URZ ;  /* 0x0000000105057890 */ /* 0x000fe4000fffe0ff */
[----:B------:R-:W-:Y:S02]  /*5620*/  UIADD3 UR6, UPT, UPT, UR6, 0x4, URZ ;  /* 0x0000000406067890 */ /* 0x000fe4000fffe0ff */
[----:B------:R-:W-:Y:S01]  /*5630*/  UISETP.NE.AND UP0, UPT, UR5, URZ, UPT ;  /* 0x000000ff0500728c */ /* 0x000fe2000bf05270 */
[----:B0-2---:R-:W0:Y:S02]  /*5640*/  F2F.F64.F32 R4, R0 ;  /* 0x0000000000047310 */ /* 0x005e240000201800 */
[----:B0-----:R-:W-:-:S06]  /*5650*/  DMUL R4, R2, R4 ;  /* 0x0000000402047228 */ /* 0x001fcc0000000000 */
[----:B------:R0:W1:Y:S02]  /*5660*/  F2F.F32.F64 R7, R4 ;  /* 0x0000000400077310 */ /* 0x0000640000301000 */
[----:B0-----:R-:W-:Y:S01]  /*5670*/  IMAD.MOV.U32 R4, RZ, RZ, R6 ;  /* 0x000000ffff047224 */ /* 0x001fe200078e0006 */
[----:B------:R-:W-:Y:S01]  /*5680*/  IADD3 R6, P0, PT, R6, 0x4, RZ ;  /* 0x0000000406067810 */ /* 0x000fe20007f1e0ff */
[----:B------:R-:W-:-:S03]  /*5690*/  IMAD.MOV.U32 R5, RZ, RZ, R9 ;  /* 0x000000ffff057224 */ /* 0x000fc600078e0009 */
[----:B------:R-:W-:Y:S02]  /*56a0*/  IADD3.X R9, PT, PT, RZ, R9, RZ, P0, !PT ;  /* 0x00000009ff097210 */ /* 0x000fe400007fe4ff */
[----:B-1----:R0:W-:Y:S01]  /*56b0*/  STG.E desc[UR22][R4.64], R7 ;  /* 0x0000000704007986 */ /* 0x0021e2000c101916 */
[----:B------:R-:W-:Y:S06]  /*56c0*/  BRA.U UP0, `(.L_x_124) ;  /* 0xfffffffd00cc7547 */ /* 0x000fec000b83ffff */
[----:B------:R-:W-:Y:S05]  /*56d0*/  EXIT ;  /* 0x000000000000794d */ /* 0x000fea0003800000 */
        .weak           $__internal_1_$__cuda_sm20_dblrcp_rn_slowpath_v3
        .type           $__internal_1_$__cuda_sm20_dblrcp_rn_slowpath_v3,@function
        .size           $__internal_1_$__cuda_sm20_dblrcp_rn_slowpath_v3,(.L_x_139 - $__internal_1_$__cuda_sm20_dblrcp_rn_slowpath_v3)
$__internal_1_$__cuda_sm20_dblrcp_rn_slowpath_v3:
        /* <DEDUP_REMOVED lines=25> */
.L_x_128:
        /* <DEDUP_REMOVED lines=10> */
.L_x_126:
[----:B------:R-:W-:Y:S01]  /*5910*/  LOP3.LUT R5, R11, 0x80000, RZ, 0xfc, !PT ;  /* 0x000800000b057812 */ /* 0x000fe200078efcff */
[----:B------:R-:W-:-:S07]  /*5920*/  IMAD.MOV.U32 R4, RZ, RZ, R10 ;  /* 0x000000ffff047224 */ /* 0x000fce00078e000a */
.L_x_127:
[----:B------:R-:W-:Y:S05]  /*5930*/  BSYNC.RECONVERGENT B1 ;  /* 0x0000000000017941 */ /* 0x000fea0003800200 */
.L_x_125:
[----:B------:R-:W-:Y:S01]  /*5940*/  IMAD.MOV.U32 R3, RZ, RZ, 0x0 ;  /* 0x00000000ff037424 */ /* 0x000fe200078e00ff */
[----:B------:R-:W-:Y:S01]  /*5950*/  MOV R7, R5 ;  /* 0x0000000500077202 */ /* 0x000fe20000000f00 */
[----:B------:R-:W-:Y:S02]  /*5960*/  IMAD.MOV.U32 R6, RZ, RZ, R4 ;  /* 0x000000ffff067224 */ /* 0x000fe400078e0004 */
[----:B------:R-:W-:Y:S05]  /*5970*/  RET.REL.NODEC R2 `(_Z22flash_attention_kernelIfEvPKT_S2_S2_PS0_iiiiiibf) ;  /* 0xffffffa402a07950 */ /* 0x000fea0003c3ffff */
.L_x_129:
        /* <DEDUP_REMOVED lines=16> */
.L_x_139:


//--------------------- .text._Z12trace_kernelIfEvPKT_PS0_mmm --------------------------
	.section	.text._Z12trace_kernelIfEvPKT_PS0_mmm,"ax",@progbits
	.align	128
        .global         _Z12trace_kernelIfEvPKT_PS0_mmm
        .type           _Z12trace_kernelIfEvPKT_PS0_mmm,@function
        .size           _Z12trace_kernelIfEvPKT_PS0_mmm,(.L_x_142 - _Z12trace_kernelIfEvPKT_PS0_mmm)
        .other          _Z12trace_kernelIfEvPKT_PS0_mmm,@"STO_CUDA_ENTRY STV_DEFAULT"
_Z12trace_kernelIfEvPKT_PS0_mmm:
.text._Z12trace_kernelIfEvPKT_PS0_mmm:
[----:B------:R-:W-:Y:S01]  /*0000*/  LDC R1, c[0x0][0x37c] ;  /* 0x0000df00ff017b82 */ /* 0x000fe20000000800 */
[----:B------:R-:W0:Y:S07]  /*0010*/  S2R R0, SR_TID.X ;  /* 0x0000000000007919 */ /* 0x000e2e0000002100 */
[----:B------:R-:W1:Y:S01]  /*0020*/  S2UR UR4, SR_CTAID.X ;  /* 0x00000000000479c3 */ /* 0x000e620000002500 */
[----:B------:R-:W2:Y:S01]  /*0030*/  LDCU.64 UR8, c[0x0][0x390] ;  /* 0x00007200ff0877ac */ /* 0x000ea20008000a00 */
[----:B------:R-:W-:Y:S01]  /*0040*/  BSSY.RECONVERGENT B0, `(.L_x_130) ;  /* 0x0000017000007945 */ /* 0x000fe20003800200 */
[----:B------:R-:W-:Y:S01]  /*0050*/  IMAD.MOV.U32 R4, RZ, RZ, RZ ;  /* 0x000000ffff047224 */ /* 0x000fe200078e00ff */
[----:B------:R-:W3:Y:S04]  /*0060*/  LDCU.64 UR10, c[0x0][0x380] ;  /* 0x00007000ff0a77ac */ /* 0x000ee80008000a00 */
[----:B------:R-:W1:Y:S02]  /*0070*/  LDC R8, c[0x0][0x360] ;  /* 0x0000d800ff087b82 */ /* 0x000e640000000800 */
[----:B-1----:R-:W-:Y:S01]  /*0080*/  IMAD R3, R8, UR4, RZ ;  /* 0x0000000408037c24 */ /* 0x002fe2000f8e02ff */
[----:B------:R-:W1:Y:S04]  /*0090*/  LDCU.64 UR4, c[0x0][0x358] ;  /* 0x00006b00ff0477ac */ /* 0x000e680008000a00 */
[----:B0-----:R-:W-:-:S04]  /*00a0*/  IADD3 R6, P1, PT, R3, R0, RZ ;  /* 0x0000000003067210 */ /* 0x001fc80007f3e0ff */
[----:B--2---:R-:W-:Y:S01]  /*00b0*/  ISETP.GE.U32.AND P0, PT, R6, UR8, PT ;  /* 0x0000000806007c0c */ /* 0x004fe2000bf06070 */
[----:B------:R-:W-:-:S05]  /*00c0*/  IMAD.X R7, RZ, RZ, RZ, P1 ;  /* 0x000000ffff077224 */ /* 0x000fca00008e06ff */
[----:B------:R-:W-:-:S13]  /*00d0*/  ISETP.GE.U32.AND.EX P0, PT, R7, UR9, PT, P0 ;  /* 0x0000000907007c0c */ /* 0x000fda000bf06100 */
[----:B-1-3--:R-:W-:Y:S05]  /*00e0*/  @P0 BRA `(.L_x_131) ;  /* 0x0000000000300947 */ /* 0x00afea0003800000 */
[----:B------:R-:W0:Y:S01]  /*00f0*/  LDCU UR6, c[0x0][0x370] ;  /* 0x00006e00ff0677ac */ /* 0x000e220008000800 */
[----:B------:R-:W-:Y:S02]  /*0100*/  IMAD.MOV.U32 R4, RZ, RZ, RZ ;  /* 0x000000ffff047224 */ /* 0x000fe400078e00ff */
[----:B0-----:R-:W-:-:S07]  /*0110*/  IMAD R5, R8, UR6, RZ ;  /* 0x0000000608057c24 */ /* 0x001fce000f8e02ff */
.L_x_132:
[----:B------:R-:W-:-:S04]  /*0120*/  LEA R2, P0, R6, UR10, 0x2 ;  /* 0x0000000a06027c11 */ /* 0x000fc8000f8010ff */
[----:B------:R-:W-:-:S06]  /*0130*/  LEA.HI.X R3, R6, UR11, R7, 0x2, P0 ;  /* 0x0000000b06037c11 */ /* 0x000fcc00080f1407 */
[----:B------:R-:W2:Y:S01]  /*0140*/  LDG.E.CONSTANT R3, desc[UR4][R2.64] ;  /* 0x0000000402037981 */ /* 0x000ea2000c1e9900 */
[----:B------:R-:W-:-:S04]  /*0150*/  IADD3 R6, P0, PT, R5, R6, RZ ;  /* 0x0000000605067210 */ /* 0x000fc80007f1e0ff */
[----:B------:R-:W-:Y:S02]  /*0160*/  IADD3.X R7, PT, PT, RZ, R7, RZ, P0, !PT ;  /* 0x00000007ff077210 */ /* 0x000fe400007fe4ff */
[----:B------:R-:W-:-:S04]  /*0170*/  ISETP.GE.U32.AND P0, PT, R6, UR8, PT ;  /* 0x0000000806007c0c */ /* 0x000fc8000bf06070 */
[----:B------:R-:W-:Y:S01]  /*0180*/  ISETP.GE.U32.AND.EX P0, PT, R7, UR9, PT, P0 ;  /* 0x0000000907007c0c */ /* 0x000fe2000bf06100 */
[----:B--2---:R-:W-:-:S12]  /*0190*/  FADD R4, R3, R4 ;  /* 0x0000000403047221 */ /* 0x004fd80000000000 */
[----:B------:R-:W-:Y:S05]  /*01a0*/  @!P0 BRA `(.L_x_132) ;  /* 0xfffffffc00dc8947 */ /* 0x000fea000383ffff */
.L_x_131:
[----:B------:R-:W-:Y:S05]  /*01b0*/  BSYNC.RECONVERGENT B0 ;  /* 0x0000000000007941 */ /* 0x000fea0003800200 */
.L_x_130:
[----:B------:R-:W0:Y:S01]  /*01c0*/  SHFL.DOWN PT, R3, R4, 0x10, 0x1f ;  /* 0x0a001f0004037f89 */ /* 0x000e2200000e0000 */
[C---:B------:R-:W-:Y:S02]  /*01d0*/  LOP3.LUT P0, RZ, R0.reuse, 0x1f, RZ, 0xc0, !PT ;  /* 0x0000001f00ff7812 */ /* 0x040fe4000780c0ff */
[----:B------:R-:W-:-:S11]  /*01e0*/  ISETP.GT.U32.AND P1, PT, R0, 0x1f, PT ;  /* 0x0000001f0000780c */ /* 0x000fd60003f24070 */
[----:B------:R-:W1:Y:S01]  /*01f0*/  @!P0 S2R R9, SR_CgaCtaId ;  /* 0x0000000000098919 */ /* 0x000e620000008800 */
[----:B0-----:R-:W-:Y:S01]  /*0200*/  FADD R3, R3, R4 ;  /* 0x0000000403037221 */ /* 0x001fe20000000000 */
[----:B------:R-:W-:-:S04]  /*0210*/  @!P0 MOV R4, 0x400 ;  /* 0x0000040000048802 */ /* 0x000fc80000000f00 */
[----:B------:R-:W0:Y:S01]  /*0220*/  SHFL.DOWN PT, R2, R3, 0x8, 0x1f ;  /* 0x09001f0003027f89 */ /* 0x000e2200000e0000 */
[----:B-1----:R-:W-:-:S04]  /*0230*/  @!P0 LEA R9, R9, R4, 0x18 ;  /* 0x0000000409098211 */ /* 0x002fc800078ec0ff */
[----:B------:R-:W-:Y:S01]  /*0240*/  @!P0 LEA.HI R9, R0, R9, RZ, 0x1d ;  /* 0x0000000900098211 */ /* 0x000fe200078fe8ff */
[----:B0-----:R-:W-:-:S05]  /*0250*/  FADD R2, R3, R2 ;  /* 0x0000000203027221 */ /* 0x001fca0000000000 */
[----:B------:R-:W0:Y:S02]  /*0260*/  SHFL.DOWN PT, R5, R2, 0x4, 0x1f ;  /* 0x08801f0002057f89 */ /* 0x000e2400000e0000 */
[----:B0-----:R-:W-:-:S05]  /*0270*/  FADD R5, R2, R5 ;  /* 0x0000000502057221 */ /* 0x001fca0000000000 */
[----:B------:R-:W0:Y:S02]  /*0280*/  SHFL.DOWN PT, R6, R5, 0x2, 0x1f ;  /* 0x08401f0005067f89 */ /* 0x000e2400000e0000 */
[----:B0-----:R-:W-:-:S05]  /*0290*/  FADD R6, R5, R6 ;  /* 0x0000000605067221 */ /* 0x001fca0000000000 */
[----:B------:R-:W0:Y:S02]  /*02a0*/  SHFL.DOWN PT, R7, R6, 0x1, 0x1f ;  /* 0x08201f0006077f89 */ /* 0x000e2400000e0000 */
[----:B0-----:R-:W-:-:S05]  /*02b0*/  FADD R4, R6, R7 ;  /* 0x0000000706047221 */ /* 0x001fca0000000000 */
[----:B------:R0:W-:Y:S01]  /*02c0*/  @!P0 STS [R9], R4 ;  /* 0x0000000409008388 */ /* 0x0001e20000000800 */
[----:B------:R-:W-:Y:S06]  /*02d0*/  BAR.SYNC.DEFER_BLOCKING 0x0 ;  /* 0x0000000000007b1d */ /* 0x000fec0000010000 */
[----:B------:R-:W-:Y:S05]  /*02e0*/  @P1 EXIT ;  /* 0x000000000000194d */ /* 0x000fea0003800000 */
[----:B------:R-:W-:-:S05]  /*02f0*/  VIADD R2, R8, 0x1f ;  /* 0x0000001f08027836 */ /* 0x000fca0000000000 */
[----:B------:R-:W-:-:S04]  /*0300*/  SHF.R.U32.HI R3, RZ, 0x5, R2 ;  /* 0x00000005ff037819 */ /* 0x000fc80000011602 */
[----:B------:R-:W-:-:S13]  /*0310*/  ISETP.GE.U32.AND P0, PT, R0, R3, PT ;  /* 0x000000030000720c */ /* 0x000fda0003f06070 */
[----:B------:R-:W1:Y:S01]  /*0320*/  @!P0 S2R R3, SR_CgaCtaId ;  /* 0x0000000000038919 */ /* 0x000e620000008800 */
[----:B------:R-:W-:-:S04]  /*0330*/  @!P0 MOV R2, 0x400 ;  /* 0x0000040000028802 */ /* 0x000fc80000000f00 */
[----:B-1----:R-:W-:Y:S01]  /*0340*/  @!P0 LEA R3, R3, R2, 0x18 ;  /* 0x0000000203038211 */ /* 0x002fe200078ec0ff */
[----:B------:R-:W-:-:S03]  /*0350*/  IMAD.MOV.U32 R2, RZ, RZ, RZ ;  /* 0x000000ffff027224 */ /* 0x000fc600078e00ff */
[----:B------:R-:W-:-:S05]  /*0360*/  @!P0 LEA R3, R0, R3, 0x2 ;  /* 0x0000000300038211 */ /* 0x000fca00078e10ff */
[----:B------:R-:W1:Y:S01]  /*0370*/  @!P0 LDS R2, [R3] ;  /* 0x0000000003028984 */ /* 0x000e620000000800 */
[----:B------:R-:W-:-:S03]  /*0380*/  ISETP.NE.AND P0, PT, R0, RZ, PT ;  /* 0x000000ff0000720c */ /* 0x000fc60003f05270 */
[----:B-1----:R-:W1:Y:S02]  /*0390*/  SHFL.DOWN PT, R5, R2, 0x10, 0x1f ;  /* 0x0a001f0002057f89 */ /* 0x002e6400000e0000 */
[----:B-1----:R-:W-:-:S05]  /*03a0*/  FADD R5, R5, R2 ;  /* 0x0000000205057221 */ /* 0x002fca0000000000 */
[----:B0-----:R-:W0:Y:S02]  /*03b0*/  SHFL.DOWN PT, R4, R5, 0x8, 0x1f ;  /* 0x09001f0005047f89 */ /* 0x001e2400000e0000 */
[----:B0-----:R-:W-:-:S05]  /*03c0*/  FADD R4, R5, R4 ;  /* 0x0000000405047221 */ /* 0x001fca0000000000 */
[----:B------:R-:W0:Y:S02]  /*03d0*/  SHFL.DOWN PT, R7, R4, 0x4, 0x1f ;  /* 0x08801f0004077f89 */ /* 0x000e2400000e0000 */
[----:B0-----:R-:W-:-:S05]  /*03e0*/  FADD R7, R4, R7 ;  /* 0x0000000704077221 */ /* 0x001fca0000000000 */
[----:B------:R-:W0:Y:S02]  /*03f0*/  SHFL.DOWN PT, R6, R7, 0x2, 0x1f ;  /* 0x08401f0007067f89 */ /* 0x000e2400000e0000 */
[----:B0-----:R-:W-:-:S05]  /*0400*/  FADD R6, R7, R6 ;  /* 0x0000000607067221 */ /* 0x001fca0000000000 */
[----:B------:R0:W1:Y:S01]  /*0410*/  SHFL.DOWN PT, R9, R6, 0x1, 0x1f ;  /* 0x08201f0006097f89 */ /* 0x00006200000e0000 */
[----:B------:R-:W-:Y:S05]  /*0420*/  @P0 EXIT ;  /* 0x000000000000094d */ /* 0x000fea0003800000 */
[----:B------:R-:W2:Y:S01]  /*0430*/  LDC.64 R2, c[0x0][0x388] ;  /* 0x0000e200ff027b82 */ /* 0x000ea20000000a00 */
[----:B-1----:R-:W-:-:S05]  /*0440*/  FADD R9, R6, R9 ;  /* 0x0000000906097221 */ /* 0x002fca0000000000 */
[----:B--2---:R-:W-:Y:S01]  /*0450*/  REDG.E.ADD.F32.FTZ.RN.STRONG.GPU desc[UR4][R2.64], R9 ;  /* 0x00000009020079a6 */ /* 0x004fe2000c12f304 */
[----:B------:R-:W-:Y:S05]  /*0460*/  EXIT ;  /* 0x000000000000794d */ /* 0x000fea0003800000 */
.L_x_133:
        /* <DEDUP_REMOVED lines=9> */
.L_x_142:


//--------------------- .text._Z12trace_kernelIiEvPKT_PS0_mmm --------------------------
	.section	.text._Z12trace_kernelIiEvPKT_PS0_mmm,"ax",@progbits
	.align	128
        .global         _Z12trace_kernelIiEvPKT_PS0_mmm
        .type           _Z12trace_kernelIiEvPKT_PS0_mmm,@function
        .size           _Z12trace_kernelIiEvPKT_PS0_mmm,(.L_x_143 - _Z12trace_kernelIiEvPKT_PS0_mmm)
        .other          _Z12trace_kernelIiEvPKT_PS0_mmm,@"STO_CUDA_ENTRY STV_DEFAULT"
_Z12trace_kernelIiEvPKT_PS0_mmm:
.text._Z12trace_kernelIiEvPKT_PS0_mmm:
[----:B------:R-:W-:Y:S01]  /*0000*/  LDC R1, c[0x0][0x37c] ;  /* 0x0000df00ff017b82 */ /* 0x000fe20000000800 */
[----:B------:R-:W0:Y:S07]  /*0010*/  S2R R0, SR_TID.X ;  /* 0x0000000000007919 */ /* 0x000e2e0000002100 */
[----:B------:R-:W1:Y:S01]  /*0020*/  S2UR UR4, SR_CTAID.X ;  /* 0x00000000000479c3 */ /* 0x000e620000002500 */
[----:B------:R-:W2:Y:S01]  /*0030*/  LDCU.64 UR8, c[0x0][0x390] ;  /* 0x00007200ff0877ac */ /* 0x000ea20008000a00 */
[----:B------:R-:W-:Y:S01]  /*0040*/  BSSY.RECONVERGENT B0, `(.L_x_134) ;  /* 0x0000017000007945 */ /* 0x000fe20003800200 */
[----:B------:R-:W-:Y:S01]  /*0050*/  IMAD.MOV.U32 R4, RZ, RZ, RZ ;  /* 0x000000ffff047224 */ /* 0x000fe200078e00ff */
[----:B------:R-:W3:Y:S04]  /*0060*/  LDCU.64 UR6, c[0x0][0x358] ;  /* 0x00006b00ff0677ac */ /* 0x000ee80008000a00 */
[----:B------:R-:W1:Y:S01]  /*0070*/  LDC R8, c[0x0][0x360] ;  /* 0x0000d800ff087b82 */ /* 0x000e620000000800 */
[----:B------:R-:W4:Y:S01]  /*0080*/  LDCU.64 UR10, c[0x0][0x380] ;  /* 0x00007000ff0a77ac */ /* 0x000f220008000a00 */
[----:B-1----:R-:W-:-:S05]  /*0090*/  IMAD R3, R8, UR4, RZ ;  /* 0x0000000408037c24 */ /* 0x002fca000f8e02ff */
[----:B0-----:R-:W-:-:S04]  /*00a0*/  IADD3 R6, P1, PT, R3, R0, RZ ;  /* 0x0000000003067210 */ /* 0x001fc80007f3e0ff */
[----:B--2---:R-:W-:Y:S01]  /*00b0*/  ISETP.GE.U32.AND P0, PT, R6, UR8, PT ;  /* 0x0000000806007c0c */ /* 0x004fe2000bf06070 */
[----:B------:R-:W-:-:S05]  /*00c0*/  IMAD.X R7, RZ, RZ, RZ, P1 ;  /* 0x000000ffff077224 */ /* 0x000fca00008e06ff */
[----:B------:R-:W-:-:S13]  /*00d0*/  ISETP.GE.U32.AND.EX P0, PT, R7, UR9, PT, P0 ;  /* 0x0000000907007c0c */ /* 0x000fda000bf06100 */
[----:B---34-:R-:W-:Y:S05]  /*00e0*/  @P0 BRA `(.L_x_135) ;  /* 0x0000000000300947 */ /* 0x018fea0003800000 */
[----:B------:R-:W0:Y:S01]  /*00f0*/  LDCU UR4, c[0x0][0x370] ;  /* 0x00006e00ff0477ac */ /* 0x000e220008000800 */
[----:B------:R-:W-:Y:S02]  /*0100*/  IMAD.MOV.U32 R4, RZ, RZ, RZ ;  /* 0x000000ffff047224 */ /* 0x000fe400078e00ff */
[----:B0-----:R-:W-:-:S07]  /*0110*/  IMAD R5, R8, UR4, RZ ;  /* 0x0000000408057c24 */ /* 0x001fce000f8e02ff */
.L_x_136:
[----:B------:R-:W-:-:S04]  /*0120*/  LEA R2, P0, R6, UR10, 0x2 ;  /* 0x0000000a06027c11 */ /* 0x000fc8000f8010ff */
[----:B------:R-:W-:-:S06]  /*0130*/  LEA.HI.X R3, R6, UR11, R7, 0x2, P0 ;  /* 0x0000000b06037c11 */ /* 0x000fcc00080f1407 */
[----:B------:R-:W2:Y:S01]  /*0140*/  LDG.E.CONSTANT R3, desc[UR6][R2.64] ;  /* 0x0000000602037981 */ /* 0x000ea2000c1e9900 */
[----:B------:R-:W-:-:S05]  /*0150*/  IADD3 R6, P0, PT, R5, R6, RZ ;  /* 0x0000000605067210 */ /* 0x000fca0007f1e0ff */
[----:B------:R-:W-:Y:S01]  /*0160*/  IMAD.X R7, RZ, RZ, R7, P0 ;  /* 0x000000ffff077224 */ /* 0x000fe200000e0607 */
[----:B------:R-:W-:-:S04]  /*0170*/  ISETP.GE.U32.AND P0, PT, R6, UR8, PT ;  /* 0x0000000806007c0c */ /* 0x000fc8000bf06070 */
[----:B------:R-:W-:Y:S01]  /*0180*/  ISETP.GE.U32.AND.EX P0, PT, R7, UR9, PT, P0 ;  /* 0x0000000907007c0c */ /* 0x000fe2000bf06100 */
[----:B--2---:R-:W-:-:S12]  /*0190*/  IMAD.IADD R4, R3, 0x1, R4 ;  /* 0x0000000103047824 */ /* 0x004fd800078e0204 */
[----:B------:R-:W-:Y:S05]  /*01a0*/  @!P0 BRA `(.L_x_136) ;  /* 0xfffffffc00dc8947 */ /* 0x000fea000383ffff */
.L_x_135:
[----:B------:R-:W-:Y:S05]  /*01b0*/  BSYNC.RECONVERGENT B0 ;  /* 0x0000000000007941 */ /* 0x000fea0003800200 */
.L_x_134:
[----:B------:R-:W0:Y:S01]  /*01c0*/  SHFL.DOWN PT, R3, R4, 0x10, 0x1f ;  /* 0x0a001f0004037f89 */ /* 0x000e2200000e0000 */
[C---:B------:R-:W-:Y:S02]  /*01d0*/  LOP3.LUT P0, RZ, R0.reuse, 0x1f, RZ, 0xc0, !PT ;  /* 0x0000001f00ff7812 */ /* 0x040fe4000780c0ff */
[----:B------:R-:W-:-:S11]  /*01e0*/  ISETP.GT.U32.AND P1, PT, R0, 0x1f, PT ;  /* 0x0000001f0000780c */ /* 0x000fd60003f24070 */
[----:B------:R-:W1:Y:S01]  /*01f0*/  @!P0 S2R R9, SR_CgaCtaId ;  /* 0x0000000000098919 */ /* 0x000e620000008800 */
[----:B0-----:R-:W-:Y:S01]  /*0200*/  IMAD.IADD R3, R3, 0x1, R4 ;  /* 0x0000000103037824 */ /* 0x001fe200078e0204 */
[----:B------:R-:W-:-:S04]  /*0210*/  @!P0 MOV R4, 0x400 ;  /* 0x0000040000048802 */ /* 0x000fc80000000f00 */
[----:B------:R-:W0:Y:S01]  /*0220*/  SHFL.DOWN PT, R2, R3, 0x8, 0x1f ;  /* 0x09001f0003027f89 */ /* 0x000e2200000e0000 */
[----:B-1----:R-:W-:-:S04]  /*0230*/  @!P0 LEA R9, R9, R4, 0x18 ;  /* 0x0000000409098211 */ /* 0x002fc800078ec0ff */
[----:B------:R-:W-:Y:S01]  /*0240*/  @!P0 LEA.HI R9, R0, R9, RZ, 0x1d ;  /* 0x0000000900098211 */ /* 0x000fe200078fe8ff */
[----:B0-----:R-:W-:-:S05]  /*0250*/  IMAD.IADD R2, R3, 0x1, R2 ;  /* 0x0000000103027824 */ /* 0x001fca00078e0202 */
[----:B------:R-:W0:Y:S02]  /*0260*/  SHFL.DOWN PT, R5, R2, 0x4, 0x1f ;  /* 0x08801f0002057f89 */ /* 0x000e2400000e0000 */
[----:B0-----:R-:W-:-:S05]  /*0270*/  IMAD.IADD R5, R2, 0x1, R5 ;  /* 0x0000000102057824 */ /* 0x001fca00078e0205 */
[----:B------:R-:W0:Y:S02]  /*0280*/  SHFL.DOWN PT, R6, R5, 0x2, 0x1f ;  /* 0x08401f0005067f89 */ /* 0x000e2400000e0000 */
[----:B0-----:R-:W-:-:S05]  /*0290*/  IMAD.IADD R6, R5, 0x1, R6 ;  /* 0x0000000105067824 */ /* 0x001fca00078e0206 */
[----:B------:R-:W0:Y:S02]  /*02a0*/  SHFL.DOWN PT, R7, R6, 0x1, 0x1f ;  /* 0x08201f0006077f89 */ /* 0x000e2400000e0000 */
[----:B0-----:R-:W-:-:S05]  /*02b0*/  IADD3 R4, PT, PT, R6, R7, RZ ;  /* 0x0000000706047210 */ /* 0x001fca0007ffe0ff */
        /* <DEDUP_REMOVED lines=9> */
[----:B------:R-:W-:-:S04]  /*0350*/  IMAD.MOV.U32 R2, RZ, RZ, RZ ;  /* 0x000000ffff027224 */ /* 0x000fc800078e00ff */
[----:B------:R-:W-:-:S05]  /*0360*/  @!P0 IMAD R3, R0, 0x4, R3 ;  /* 0x0000000400038824 */ /* 0x000fca00078e0203 */
[----:B------:R-:W1:Y:S01]  /*0370*/  @!P0 LDS R2, [R3] ;  /* 0x0000000003028984 */ /* 0x000e620000000800 */
[----:B------:R-:W-:-:S03]  /*0380*/  ISETP.NE.AND P0, PT, R0, RZ, PT ;  /* 0x000000ff0000720c */ /* 0x000fc60003f05270 */
[----:B-1----:R-:W1:Y:S02]  /*0390*/  SHFL.DOWN PT, R5, R2, 0x10, 0x1f ;  /* 0x0a001f0002057f89 */ /* 0x002e6400000e0000 */
[----:B-1----:R-:W-:-:S05]  /*03a0*/  IMAD.IADD R5, R5, 0x1, R2 ;  /* 0x0000000105057824 */ /* 0x002fca00078e0202 */
[----:B0-----:R-:W0:Y:S02]  /*03b0*/  SHFL.DOWN PT, R4, R5, 0x8, 0x1f ;  /* 0x09001f0005047f89 */ /* 0x001e2400000e0000 */
[----:B0-----:R-:W-:-:S05]  /*03c0*/  IMAD.IADD R4, R5, 0x1, R4 ;  /* 0x0000000105047824 */ /* 0x001fca00078e0204 */
[----:B------:R-:W0:Y:S02]  /*03d0*/  SHFL.DOWN PT, R7, R4, 0x4, 0x1f ;  /* 0x08801f0004077f89 */ /* 0x000e2400000e0000 */
[----:B0-----:R-:W-:-:S05]  /*03e0*/  IADD3 R7, PT, PT, R4, R7, RZ ;  /* 0x0000000704077210 */ /* 0x001fca0007ffe0ff */
[----:B------:R-:W0:Y:S02]  /*03f0*/  SHFL.DOWN PT, R6, R7, 0x2, 0x1f ;  /* 0x08401f0007067f89 */ /* 0x000e2400000e0000 */
[----:B0-----:R-:W-:-:S05]  /*0400*/  IMAD.IADD R6, R7, 0x1, R6 ;  /* 0x0000000107067824 */ /* 0x001fca00078e0206 */
[----:B------:R0:W1:Y:S01]  /*0410*/  SHFL.DOWN PT, R9, R6, 0x1, 0x1f ;  /* 0x08201f0006097f89 */ /* 0x00006200000e0000 */
[----:B------:R-:W-:Y:S05]  /*0420*/  @P0 EXIT ;  /* 0x000000000000094d */ /* 0x000fea0003800000 */
[----:B------:R-:W2:Y:S01]  /*0430*/  S2R R0, SR_LANEID ;  /* 0x0000000000007919 */ /* 0x000ea20000000000 */
[----:B-1----:R-:W-:Y:S01]  /*0440*/  IMAD.IADD R9, R6, 0x1, R9 ;  /* 0x0000000106097824 */ /* 0x002fe200078e0209 */
[----:B------:R-:W1:Y:S01]  /*0450*/  LDC.64 R2, c[0x0][0x388] ;  /* 0x0000e200ff027b82 */ /* 0x000e620000000a00 */
[----:B------:R-:W-:-:S07]  /*0460*/  VOTEU.ANY UR4, UPT, PT ;  /* 0x0000000000047886 */ /* 0x000fce00038e0100 */
[----:B------:R-:W3:Y:S01]  /*0470*/  REDUX.SUM UR5, R9 ;  /* 0x00000000090573c4 */ /* 0x000ee2000000c000 */
[----:B------:R-:W-:Y:S01]  /*0480*/  UFLO.U32 UR4, UR4 ;  /* 0x00000004000472bd */ /* 0x000fe200080e0000 */
[----:B---3--:R-:W-:-:S05]  /*0490*/  IMAD.U32 R5, RZ, RZ, UR5 ;  /* 0x00000005ff057e24 */ /* 0x008fca000f8e00ff */
[----:B--2---:R-:W-:-:S13]  /*04a0*/  ISETP.EQ.U32.AND P0, PT, R0, UR4, PT ;  /* 0x0000000400007c0c */ /* 0x004fda000bf02070 */
[----:B-1----:R-:W-:Y:S01]  /*04b0*/  @P0 REDG.E.ADD.STRONG.GPU desc[UR6][R2.64], R5 ;  /* 0x000000050200098e */ /* 0x002fe2000c12e106 */
[----:B------:R-:W-:Y:S05]  /*04c0*/  EXIT ;  /* 0x000000000000794d */ /* 0x000fea0003800000 */
.L_x_137:
        /* <DEDUP_REMOVED lines=11> */
.L_x_143:


//--------------------- .nv.shared._Z22flash_attention_kernelI6__halfEvPKT_S3_S3_PS1_iiiiiibf --------------------------
	.section	.nv.shared._Z22flash_attention_kernelI6__halfEvPKT_S3_S3_PS1_iiiiiibf,"aw",@nobits
	.sectionflags	@""
	.align	16
	.zero		1024


//--------------------- .nv.shared.reserved.0     --------------------------
	.section	.nv.shared.reserved.0,"aw",@nobits
	.weak		__nv_reservedSMEM_offset_0_alias
	.size		__nv_reservedSMEM_offset_0_alias, 0, 64
	.other		__nv_reservedSMEM_offset_0_alias,@"STO_CUDA_RESERVED_SHARED STV_DEFAULT"
__nv_reservedSMEM_offset_0_alias:
	.zero		0
	.zero		64


//--------------------- .nv.shared._Z22flash_attention_kernelIfEvPKT_S2_S2_PS0_iiiiiibf --------------------------
	.section	.nv.shared._Z22flash_attention_kernelIfEvPKT_S2_S2_PS0_iiiiiibf,"aw",@nobits
	.sectionflags	@""
	.align	16
	.zero		1024


//--------------------- .nv.shared._Z12trace_kernelIfEvPKT_PS0_mmm --------------------------
	.section	.nv.shared._Z12trace_kernelIfEvPKT_PS0_mmm,"aw",@nobits
	.sectionflags	@""
	.align	16
	.zero		1024


//--------------------- .nv.shared._Z12trace_kernelIiEvPKT_PS0_mmm --------------------------
	.section	.nv.shared._Z12trace_kernelIiEvPKT_PS0_mmm,"aw",@nobits
	.sectionflags	@""
	.align	16
	.zero		1024


//--------------------- .nv.constant0._Z22flash_attention_kernelI6__halfEvPKT_S3_S3_PS1_iiiiiibf --------------------------
	.section	.nv.constant0._Z22flash_attention_kernelI6__halfEvPKT_S3_S3_PS1_iiiiiibf,"a",@progbits
	.sectionflags	@""
	.align	4
.nv.constant0._Z22flash_attention_kernelI6__halfEvPKT_S3_S3_PS1_iiiiiibf:
	.zero		960


//--------------------- .nv.constant0._Z22flash_attention_kernelIfEvPKT_S2_S2_PS0_iiiiiibf --------------------------
	.section	.nv.constant0._Z22flash_attention_kernelIfEvPKT_S2_S2_PS0_iiiiiibf,"a",@progbits
	.sectionflags	@""
	.align	4
.nv.constant0._Z22flash_attention_kernelIfEvPKT_S2_S2_PS0_iiiiiibf:
	.zero		960


//--------------------- .nv.constant0._Z12trace_kernelIfEvPKT_PS0_mmm --------------------------
	.section	.nv.constant0._Z12trace_kernelIfEvPKT_PS0_mmm,"a",@progbits
	.sectionflags	@""
	.align	4
.nv.constant0._Z12trace_kernelIfEvPKT_PS0_mmm:
	.zero		936


//--------------------- .nv.constant0._Z12trace_kernelIiEvPKT_PS0_mmm --------------------------
	.section	.nv.constant0._Z12trace_kernelIiEvPKT_PS0_mmm,"a",@progbits
	.sectionflags	@""
	.align	4
.nv.constant0._Z12trace_kernelIiEvPKT_PS0_mmm:
	.zero		936


//--------------------- SYMBOLS --------------------------

	.type		.nv.reservedSmem.offset0,@object
	.size		.nv.reservedSmem.offset0,0x4
	.type		.nv.reservedSmem.cap,@object
	.size		.nv.reservedSmem.cap,0x4
